//
// Generated by NVIDIA NVVM Compiler
//
// Compiler Build ID: CL-36424714
// Cuda compilation tools, release 13.0, V13.0.88
// Based on NVVM 20.0.0
//

.version 9.0
.target sm_100
.address_size 64

	// .globl	nma_fill_nan_f32
.const .align 4 .b8 c_sqrt_diffs[16384];
// _ZZ13nma_batch_f32E4tile has been demoted
// _ZZ13nma_batch_f32E4wbuf has been demoted
// _ZZ29nma_many_series_one_param_f32E4wbuf has been demoted

.visible .entry nma_fill_nan_f32(
	.param .u64 .ptr .align 1 nma_fill_nan_f32_param_0,
	.param .u32 nma_fill_nan_f32_param_1
)
{
	.reg .pred 	%p<2>;
	.reg .b32 	%r<7>;
	.reg .b64 	%rd<5>;

	ld.param.u64 	%rd1, [nma_fill_nan_f32_param_0];
	ld.param.u32 	%r2, [nma_fill_nan_f32_param_1];
	mov.u32 	%r3, %ctaid.x;
	mov.u32 	%r4, %ntid.x;
	mov.u32 	%r5, %tid.x;
	mad.lo.s32 	%r1, %r3, %r4, %r5;
	setp.ge.s32 	%p1, %r1, %r2;
	@%p1 bra 	$L__BB0_2;
	cvta.to.global.u64 	%rd2, %rd1;
	mul.wide.s32 	%rd3, %r1, 4;
	add.s64 	%rd4, %rd2, %rd3;
	mov.b32 	%r6, 2147483647;
	st.global.u32 	[%rd4], %r6;
$L__BB0_2:
	ret;

}
	// .globl	nma_abs_log_diffs_f32
.visible .entry nma_abs_log_diffs_f32(
	.param .u64 .ptr .align 1 nma_abs_log_diffs_f32_param_0,
	.param .u32 nma_abs_log_diffs_f32_param_1,
	.param .u32 nma_abs_log_diffs_f32_param_2,
	.param .u64 .ptr .align 1 nma_abs_log_diffs_f32_param_3
)
{
	.reg .pred 	%p<5>;
	.reg .b32 	%r<16>;
	.reg .b32 	%f<41>;
	.reg .b64 	%rd<10>;

	ld.param.u64 	%rd2, [nma_abs_log_diffs_f32_param_0];
	ld.param.u32 	%r3, [nma_abs_log_diffs_f32_param_1];
	ld.param.u32 	%r2, [nma_abs_log_diffs_f32_param_2];
	ld.param.u64 	%rd3, [nma_abs_log_diffs_f32_param_3];
	cvta.to.global.u64 	%rd1, %rd3;
	mov.u32 	%r4, %ctaid.x;
	mov.u32 	%r5, %ntid.x;
	mov.u32 	%r6, %tid.x;
	mad.lo.s32 	%r1, %r4, %r5, %r6;
	setp.ge.s32 	%p1, %r1, %r3;
	@%p1 bra 	$L__BB1_4;
	setp.gt.s32 	%p2, %r1, %r2;
	@%p2 bra 	$L__BB1_3;
	mul.wide.s32 	%rd4, %r1, 4;
	add.s64 	%rd5, %rd1, %rd4;
	mov.b32 	%r7, 0;
	st.global.u32 	[%rd5], %r7;
	bra.uni 	$L__BB1_4;
$L__BB1_3:
	cvta.to.global.u64 	%rd6, %rd2;
	mul.wide.s32 	%rd7, %r1, 4;
	add.s64 	%rd8, %rd6, %rd7;
	ld.global.nc.f32 	%f1, [%rd8+-4];
	ld.global.nc.f32 	%f2, [%rd8];
	max.f32 	%f3, %f1, 0f2EDBE6FF;
	mov.b32 	%r8, %f3;
	add.s32 	%r9, %r8, -1059760811;
	and.b32  	%r10, %r9, -8388608;
	sub.s32 	%r11, %r8, %r10;
	mov.b32 	%f4, %r11;
	cvt.rn.f32.s32 	%f5, %r10;
	fma.rn.f32 	%f6, %f5, 0f34000000, 0f00000000;
	add.f32 	%f7, %f4, 0fBF800000;
	fma.rn.f32 	%f8, %f7, 0fBE055027, 0f3E1039F6;
	fma.rn.f32 	%f9, %f8, %f7, 0fBDF8CDCC;
	fma.rn.f32 	%f10, %f9, %f7, 0f3E0F2955;
	fma.rn.f32 	%f11, %f10, %f7, 0fBE2AD8B9;
	fma.rn.f32 	%f12, %f11, %f7, 0f3E4CED0B;
	fma.rn.f32 	%f13, %f12, %f7, 0fBE7FFF22;
	fma.rn.f32 	%f14, %f13, %f7, 0f3EAAAA78;
	fma.rn.f32 	%f15, %f14, %f7, 0fBF000000;
	mul.f32 	%f16, %f7, %f15;
	fma.rn.f32 	%f17, %f16, %f7, %f7;
	fma.rn.f32 	%f18, %f6, 0f3F317218, %f17;
	setp.gt.u32 	%p3, %r8, 2139095039;
	fma.rn.f32 	%f19, %f3, 0f7F800000, 0f7F800000;
	selp.f32 	%f20, %f19, %f18, %p3;
	max.f32 	%f21, %f2, 0f2EDBE6FF;
	mov.b32 	%r12, %f21;
	add.s32 	%r13, %r12, -1059760811;
	and.b32  	%r14, %r13, -8388608;
	sub.s32 	%r15, %r12, %r14;
	mov.b32 	%f22, %r15;
	cvt.rn.f32.s32 	%f23, %r14;
	fma.rn.f32 	%f24, %f23, 0f34000000, 0f00000000;
	add.f32 	%f25, %f22, 0fBF800000;
	fma.rn.f32 	%f26, %f25, 0fBE055027, 0f3E1039F6;
	fma.rn.f32 	%f27, %f26, %f25, 0fBDF8CDCC;
	fma.rn.f32 	%f28, %f27, %f25, 0f3E0F2955;
	fma.rn.f32 	%f29, %f28, %f25, 0fBE2AD8B9;
	fma.rn.f32 	%f30, %f29, %f25, 0f3E4CED0B;
	fma.rn.f32 	%f31, %f30, %f25, 0fBE7FFF22;
	fma.rn.f32 	%f32, %f31, %f25, 0f3EAAAA78;
	fma.rn.f32 	%f33, %f32, %f25, 0fBF000000;
	mul.f32 	%f34, %f25, %f33;
	fma.rn.f32 	%f35, %f34, %f25, %f25;
	fma.rn.f32 	%f36, %f24, 0f3F317218, %f35;
	setp.gt.u32 	%p4, %r12, 2139095039;
	fma.rn.f32 	%f37, %f21, 0f7F800000, 0f7F800000;
	selp.f32 	%f38, %f37, %f36, %p4;
	sub.f32 	%f39, %f38, %f20;
	abs.f32 	%f40, %f39;
	add.s64 	%rd9, %rd1, %rd7;
	st.global.f32 	[%rd9], %f40;
$L__BB1_4:
	ret;

}
	// .globl	nma_batch_f32
.visible .entry nma_batch_f32(
	.param .u64 .ptr .align 1 nma_batch_f32_param_0,
	.param .u64 .ptr .align 1 nma_batch_f32_param_1,
	.param .u64 .ptr .align 1 nma_batch_f32_param_2,
	.param .u32 nma_batch_f32_param_3,
	.param .u32 nma_batch_f32_param_4,
	.param .u32 nma_batch_f32_param_5,
	.param .u64 .ptr .align 1 nma_batch_f32_param_6
)
.maxntid 256
.minnctapersm 2
{
	.reg .pred 	%p<36>;
	.reg .b32 	%r<121>;
	.reg .b32 	%f<105>;
	.reg .b64 	%rd<47>;
	// demoted variable
	.shared .align 4 .b8 _ZZ13nma_batch_f32E4tile[18432];
	// demoted variable
	.shared .align 4 .b8 _ZZ13nma_batch_f32E4wbuf[16384];
	ld.param.u64 	%rd14, [nma_batch_f32_param_0];
	ld.param.u64 	%rd15, [nma_batch_f32_param_1];
	ld.param.u64 	%rd16, [nma_batch_f32_param_2];
	ld.param.u32 	%r40, [nma_batch_f32_param_3];
	ld.param.u32 	%r42, [nma_batch_f32_param_4];
	ld.param.u32 	%r41, [nma_batch_f32_param_5];
	ld.param.u64 	%rd17, [nma_batch_f32_param_6];
	cvta.to.global.u64 	%rd1, %rd17;
	mov.u32 	%r1, %ctaid.y;
	setp.ge.s32 	%p1, %r1, %r42;
	@%p1 bra 	$L__BB2_38;
	mul.lo.s32 	%r2, %r40, %r1;
	mov.u32 	%r43, %ctaid.x;
	mov.u32 	%r3, %ntid.x;
	mul.lo.s32 	%r4, %r43, %r3;
	mov.u32 	%r5, %tid.x;
	add.s32 	%r112, %r4, %r5;
	mov.u32 	%r44, %nctaid.x;
	mul.lo.s32 	%r7, %r44, %r3;
	setp.ge.s32 	%p2, %r112, %r40;
	@%p2 bra 	$L__BB2_8;
	add.s32 	%r45, %r112, %r7;
	max.s32 	%r46, %r40, %r45;
	setp.lt.s32 	%p3, %r45, %r40;
	selp.u32 	%r47, 1, 0, %p3;
	add.s32 	%r48, %r45, %r47;
	sub.s32 	%r49, %r46, %r48;
	div.u32 	%r50, %r49, %r7;
	add.s32 	%r8, %r50, %r47;
	and.b32  	%r51, %r8, 3;
	setp.eq.s32 	%p4, %r51, 3;
	@%p4 bra 	$L__BB2_5;
	add.s32 	%r53, %r8, 1;
	and.b32  	%r9, %r53, 3;
	mov.b32 	%r111, 0;
$L__BB2_4:
	.pragma "nounroll";
	add.s32 	%r54, %r112, %r2;
	mul.wide.s32 	%rd18, %r54, 4;
	add.s64 	%rd19, %rd1, %rd18;
	mov.b32 	%r55, 2147483647;
	st.global.u32 	[%rd19], %r55;
	add.s32 	%r112, %r112, %r7;
	add.s32 	%r111, %r111, 1;
	setp.ne.s32 	%p5, %r111, %r9;
	@%p5 bra 	$L__BB2_4;
$L__BB2_5:
	setp.lt.u32 	%p6, %r8, 3;
	@%p6 bra 	$L__BB2_8;
	mul.wide.s32 	%rd22, %r7, 4;
	shl.b32 	%r58, %r7, 2;
$L__BB2_7:
	add.s32 	%r56, %r112, %r2;
	mul.wide.s32 	%rd20, %r56, 4;
	add.s64 	%rd21, %rd1, %rd20;
	mov.b32 	%r57, 2147483647;
	st.global.u32 	[%rd21], %r57;
	add.s64 	%rd23, %rd21, %rd22;
	st.global.u32 	[%rd23], %r57;
	add.s64 	%rd24, %rd23, %rd22;
	st.global.u32 	[%rd24], %r57;
	add.s64 	%rd25, %rd24, %rd22;
	st.global.u32 	[%rd25], %r57;
	add.s32 	%r112, %r58, %r112;
	setp.lt.s32 	%p7, %r112, %r40;
	@%p7 bra 	$L__BB2_7;
$L__BB2_8:
	cvta.to.global.u64 	%rd26, %rd16;
	mul.wide.u32 	%rd27, %r1, 4;
	add.s64 	%rd28, %rd26, %rd27;
	ld.global.nc.u32 	%r17, [%rd28];
	setp.lt.s32 	%p8, %r17, 1;
	setp.ge.s32 	%p9, %r17, %r40;
	or.pred  	%p10, %p8, %p9;
	@%p10 bra 	$L__BB2_38;
	setp.lt.s32 	%p11, %r41, 0;
	setp.le.s32 	%p12, %r40, %r41;
	sub.s32 	%r59, %r40, %r41;
	setp.le.s32 	%p13, %r59, %r17;
	or.pred  	%p14, %p12, %p13;
	or.pred  	%p15, %p14, %p11;
	@%p15 bra 	$L__BB2_38;
	ld.const.f32 	%f1, [c_sqrt_diffs+4];
	setp.gt.f32 	%p16, %f1, 0f00000000;
	@%p16 bra 	$L__BB2_15;
	setp.ge.u32 	%p17, %r5, %r17;
	@%p17 bra 	$L__BB2_14;
	mov.u32 	%r62, _ZZ13nma_batch_f32E4wbuf;
	mov.u32 	%r114, %r5;
$L__BB2_13:
	cvt.rn.f32.s32 	%f32, %r114;
	sqrt.rn.f32 	%f33, %f32;
	add.s32 	%r60, %r114, 1;
	cvt.rn.f32.s32 	%f34, %r60;
	sqrt.rn.f32 	%f35, %f34;
	sub.f32 	%f36, %f35, %f33;
	shl.b32 	%r61, %r114, 2;
	add.s32 	%r63, %r62, %r61;
	st.shared.f32 	[%r63], %f36;
	add.s32 	%r114, %r114, %r3;
	setp.lt.s32 	%p18, %r114, %r17;
	@%p18 bra 	$L__BB2_13;
$L__BB2_14:
	bar.sync 	0;
$L__BB2_15:
	add.s32 	%r64, %r41, %r4;
	add.s32 	%r115, %r64, %r17;
	setp.ge.s32 	%p19, %r115, %r40;
	@%p19 bra 	$L__BB2_38;
	add.s32 	%r21, %r17, -1;
	mov.u32 	%r65, %ntid.y;
	mul.lo.s32 	%r66, %r3, %r65;
	mov.u32 	%r67, %ntid.z;
	mul.lo.s32 	%r68, %r66, %r67;
	mov.u32 	%r69, %tid.y;
	mov.u32 	%r70, %tid.z;
	mad.lo.s32 	%r71, %r70, %r65, %r69;
	mad.lo.s32 	%r72, %r71, %r3, %r5;
	cvt.u64.u32 	%rd2, %r72;
	cvt.u64.u32 	%rd3, %r68;
	and.b32  	%r22, %r17, 3;
	and.b32  	%r23, %r17, 2147483644;
	mul.wide.u32 	%rd29, %r72, 4;
	mul.wide.u32 	%rd30, %r17, 4;
	sub.s64 	%rd31, %rd29, %rd30;
	add.s64 	%rd32, %rd31, %rd15;
	add.s64 	%rd4, %rd32, 4;
	mul.wide.u32 	%rd5, %r68, 4;
	shl.b32 	%r73, %r72, 2;
	mov.u32 	%r74, _ZZ13nma_batch_f32E4tile;
	add.s32 	%r24, %r73, %r74;
	mul.lo.s32 	%r75, %r67, %r65;
	mul.lo.s32 	%r76, %r75, %r3;
	shl.b32 	%r25, %r76, 2;
	cvta.to.global.u64 	%rd6, %rd14;
$L__BB2_17:
	sub.s32 	%r77, %r40, %r115;
	min.s32 	%r27, %r3, %r77;
	add.s32 	%r78, %r27, %r21;
	cvt.s64.s32 	%rd33, %r78;
	and.b64  	%rd7, %rd33, 4611686018427387903;
	setp.le.u64 	%p20, %rd7, %rd2;
	@%p20 bra 	$L__BB2_20;
	mul.wide.s32 	%rd34, %r115, 4;
	add.s64 	%rd45, %rd4, %rd34;
	mov.u32 	%r116, %r24;
	mov.u64 	%rd46, %rd2;
$L__BB2_19:
	// begin inline asm
	cp.async.ca.shared.global [%r116], [%rd45], 4, 4;
	// end inline asm
	add.s64 	%rd46, %rd46, %rd3;
	add.s64 	%rd45, %rd45, %rd5;
	add.s32 	%r116, %r116, %r25;
	setp.lt.u64 	%p21, %rd46, %rd7;
	@%p21 bra 	$L__BB2_19;
$L__BB2_20:
	// begin inline asm
	cp.async.commit_group;
	// end inline asm
	// begin inline asm
	cp.async.wait_group 0;
	// end inline asm
	barrier.sync 	0;
	barrier.sync 	0;
	setp.ge.s32 	%p22, %r5, %r27;
	@%p22 bra 	$L__BB2_37;
	setp.leu.f32 	%p23, %f1, 0f00000000;
	@%p23 bra 	$L__BB2_29;
	setp.lt.u32 	%p29, %r17, 4;
	mov.f32 	%f104, 0f00000000;
	mov.b32 	%r118, 0;
	mov.f32 	%f103, %f104;
	@%p29 bra 	$L__BB2_25;
	mov.f32 	%f104, 0f00000000;
	mov.b32 	%r117, 0;
$L__BB2_24:
	.pragma "nounroll";
	add.s32 	%r98, %r17, %r5;
	sub.s32 	%r99, %r98, %r117;
	shl.b32 	%r100, %r99, 2;
	add.s32 	%r102, %r74, %r100;
	ld.shared.f32 	%f63, [%r102+-4];
	mul.wide.u32 	%rd36, %r117, 4;
	mov.u64 	%rd37, c_sqrt_diffs;
	add.s64 	%rd38, %rd37, %rd36;
	ld.const.f32 	%f64, [%rd38];
	fma.rn.f32 	%f65, %f63, %f64, %f103;
	add.f32 	%f66, %f104, %f63;
	ld.shared.f32 	%f67, [%r102+-8];
	ld.const.f32 	%f68, [%rd38+4];
	fma.rn.f32 	%f69, %f67, %f68, %f65;
	add.f32 	%f70, %f66, %f67;
	ld.shared.f32 	%f71, [%r102+-12];
	ld.const.f32 	%f72, [%rd38+8];
	fma.rn.f32 	%f73, %f71, %f72, %f69;
	add.f32 	%f74, %f70, %f71;
	ld.shared.f32 	%f75, [%r102+-16];
	ld.const.f32 	%f76, [%rd38+12];
	fma.rn.f32 	%f103, %f75, %f76, %f73;
	add.f32 	%f104, %f74, %f75;
	add.s32 	%r117, %r117, 4;
	setp.ne.s32 	%p30, %r117, %r23;
	mov.u32 	%r118, %r23;
	@%p30 bra 	$L__BB2_24;
$L__BB2_25:
	setp.eq.s32 	%p31, %r22, 0;
	@%p31 bra 	$L__BB2_36;
	setp.eq.s32 	%p32, %r22, 1;
	add.s32 	%r103, %r17, %r5;
	sub.s32 	%r104, %r103, %r118;
	shl.b32 	%r105, %r104, 2;
	add.s32 	%r33, %r74, %r105;
	ld.shared.f32 	%f77, [%r33+-4];
	mul.wide.u32 	%rd39, %r118, 4;
	mov.u64 	%rd40, c_sqrt_diffs;
	add.s64 	%rd13, %rd40, %rd39;
	ld.const.f32 	%f78, [%rd13];
	fma.rn.f32 	%f103, %f77, %f78, %f103;
	add.f32 	%f104, %f104, %f77;
	@%p32 bra 	$L__BB2_36;
	setp.eq.s32 	%p33, %r22, 2;
	ld.shared.f32 	%f79, [%r33+-8];
	ld.const.f32 	%f80, [%rd13+4];
	fma.rn.f32 	%f103, %f79, %f80, %f103;
	add.f32 	%f104, %f104, %f79;
	@%p33 bra 	$L__BB2_36;
	ld.shared.f32 	%f81, [%r33+-12];
	ld.const.f32 	%f82, [%rd13+8];
	fma.rn.f32 	%f103, %f81, %f82, %f103;
	add.f32 	%f104, %f104, %f81;
	bra.uni 	$L__BB2_36;
$L__BB2_29:
	setp.lt.u32 	%p24, %r17, 4;
	mov.f32 	%f104, 0f00000000;
	mov.b32 	%r120, 0;
	mov.f32 	%f103, %f104;
	@%p24 bra 	$L__BB2_32;
	mov.f32 	%f104, 0f00000000;
	mov.b32 	%r119, 0;
$L__BB2_31:
	.pragma "nounroll";
	add.s32 	%r82, %r17, %r5;
	sub.s32 	%r83, %r82, %r119;
	shl.b32 	%r84, %r83, 2;
	add.s32 	%r86, %r74, %r84;
	ld.shared.f32 	%f40, [%r86+-4];
	shl.b32 	%r87, %r119, 2;
	mov.u32 	%r88, _ZZ13nma_batch_f32E4wbuf;
	add.s32 	%r89, %r88, %r87;
	ld.shared.f32 	%f41, [%r89];
	fma.rn.f32 	%f42, %f40, %f41, %f103;
	add.f32 	%f43, %f104, %f40;
	ld.shared.f32 	%f44, [%r86+-8];
	ld.shared.f32 	%f45, [%r89+4];
	fma.rn.f32 	%f46, %f44, %f45, %f42;
	add.f32 	%f47, %f43, %f44;
	ld.shared.f32 	%f48, [%r86+-12];
	ld.shared.f32 	%f49, [%r89+8];
	fma.rn.f32 	%f50, %f48, %f49, %f46;
	add.f32 	%f51, %f47, %f48;
	ld.shared.f32 	%f52, [%r86+-16];
	ld.shared.f32 	%f53, [%r89+12];
	fma.rn.f32 	%f103, %f52, %f53, %f50;
	add.f32 	%f104, %f51, %f52;
	add.s32 	%r119, %r119, 4;
	setp.ne.s32 	%p25, %r119, %r23;
	mov.u32 	%r120, %r23;
	@%p25 bra 	$L__BB2_31;
$L__BB2_32:
	setp.eq.s32 	%p26, %r22, 0;
	@%p26 bra 	$L__BB2_36;
	setp.eq.s32 	%p27, %r22, 1;
	add.s32 	%r90, %r17, %r5;
	sub.s32 	%r91, %r90, %r120;
	shl.b32 	%r92, %r91, 2;
	add.s32 	%r37, %r74, %r92;
	ld.shared.f32 	%f54, [%r37+-4];
	shl.b32 	%r94, %r120, 2;
	mov.u32 	%r95, _ZZ13nma_batch_f32E4wbuf;
	add.s32 	%r38, %r95, %r94;
	ld.shared.f32 	%f55, [%r38];
	fma.rn.f32 	%f103, %f54, %f55, %f103;
	add.f32 	%f104, %f104, %f54;
	@%p27 bra 	$L__BB2_36;
	setp.eq.s32 	%p28, %r22, 2;
	ld.shared.f32 	%f56, [%r37+-8];
	ld.shared.f32 	%f57, [%r38+4];
	fma.rn.f32 	%f103, %f56, %f57, %f103;
	add.f32 	%f104, %f104, %f56;
	@%p28 bra 	$L__BB2_36;
	ld.shared.f32 	%f58, [%r37+-12];
	ld.shared.f32 	%f59, [%r38+8];
	fma.rn.f32 	%f103, %f58, %f59, %f103;
	add.f32 	%f104, %f104, %f58;
$L__BB2_36:
	add.s32 	%r107, %r115, %r5;
	setp.gt.f32 	%p34, %f104, 0f00000000;
	div.rn.f32 	%f83, %f103, %f104;
	selp.f32 	%f84, %f83, 0f00000000, %p34;
	sub.s32 	%r108, %r107, %r17;
	mul.wide.s32 	%rd41, %r108, 4;
	add.s64 	%rd42, %rd6, %rd41;
	ld.global.nc.f32 	%f85, [%rd42+4];
	ld.global.nc.f32 	%f86, [%rd42];
	mov.f32 	%f87, 0f3F800000;
	sub.f32 	%f88, %f87, %f84;
	mul.f32 	%f89, %f88, %f86;
	fma.rn.f32 	%f90, %f84, %f85, %f89;
	add.s32 	%r109, %r107, %r2;
	mul.wide.s32 	%rd43, %r109, 4;
	add.s64 	%rd44, %rd1, %rd43;
	st.global.f32 	[%rd44], %f90;
$L__BB2_37:
	barrier.sync 	0;
	add.s32 	%r115, %r115, %r7;
	setp.lt.s32 	%p35, %r115, %r40;
	@%p35 bra 	$L__BB2_17;
$L__BB2_38:
	ret;

}
	// .globl	nma_many_series_one_param_f32
.visible .entry nma_many_series_one_param_f32(
	.param .u64 .ptr .align 1 nma_many_series_one_param_f32_param_0,
	.param .u64 .ptr .align 1 nma_many_series_one_param_f32_param_1,
	.param .u64 .ptr .align 1 nma_many_series_one_param_f32_param_2,
	.param .u32 nma_many_series_one_param_f32_param_3,
	.param .u32 nma_many_series_one_param_f32_param_4,
	.param .u32 nma_many_series_one_param_f32_param_5,
	.param .u64 .ptr .align 1 nma_many_series_one_param_f32_param_6
)
.maxntid 256
.minnctapersm 2
{
	.reg .pred 	%p<38>;
	.reg .b32 	%r<132>;
	.reg .b32 	%f<117>;
	.reg .b64 	%rd<81>;
	// demoted variable
	.shared .align 4 .b8 _ZZ29nma_many_series_one_param_f32E4wbuf[16384];
	ld.param.u64 	%rd8, [nma_many_series_one_param_f32_param_0];
	ld.param.u64 	%rd9, [nma_many_series_one_param_f32_param_1];
	ld.param.u64 	%rd7, [nma_many_series_one_param_f32_param_2];
	ld.param.u32 	%r57, [nma_many_series_one_param_f32_param_3];
	ld.param.u32 	%r58, [nma_many_series_one_param_f32_param_4];
	ld.param.u32 	%r59, [nma_many_series_one_param_f32_param_5];
	ld.param.u64 	%rd10, [nma_many_series_one_param_f32_param_6];
	cvta.to.global.u64 	%rd1, %rd9;
	cvta.to.global.u64 	%rd2, %rd10;
	cvta.to.global.u64 	%rd3, %rd8;
	mov.u32 	%r60, %ctaid.x;
	mov.u32 	%r1, %ntid.x;
	mov.u32 	%r117, %tid.x;
	mad.lo.s32 	%r3, %r60, %r1, %r117;
	setp.ge.s32 	%p1, %r3, %r57;
	@%p1 bra 	$L__BB3_40;
	setp.lt.s32 	%p2, %r58, 1;
	@%p2 bra 	$L__BB3_13;
	and.b32  	%r4, %r58, 7;
	setp.lt.u32 	%p3, %r58, 8;
	mov.b32 	%r115, 0;
	@%p3 bra 	$L__BB3_5;
	and.b32  	%r115, %r58, 2147483640;
	mov.b32 	%r113, 0;
	mul.wide.s32 	%rd13, %r57, 4;
$L__BB3_4:
	.pragma "nounroll";
	mad.lo.s32 	%r63, %r113, %r57, %r3;
	mul.wide.s32 	%rd11, %r63, 4;
	add.s64 	%rd12, %rd2, %rd11;
	mov.b32 	%r64, 2147483647;
	st.global.u32 	[%rd12], %r64;
	add.s64 	%rd14, %rd12, %rd13;
	st.global.u32 	[%rd14], %r64;
	add.s64 	%rd15, %rd14, %rd13;
	st.global.u32 	[%rd15], %r64;
	add.s64 	%rd16, %rd15, %rd13;
	st.global.u32 	[%rd16], %r64;
	add.s64 	%rd17, %rd16, %rd13;
	st.global.u32 	[%rd17], %r64;
	add.s64 	%rd18, %rd17, %rd13;
	st.global.u32 	[%rd18], %r64;
	add.s64 	%rd19, %rd18, %rd13;
	st.global.u32 	[%rd19], %r64;
	add.s64 	%rd20, %rd19, %rd13;
	st.global.u32 	[%rd20], %r64;
	add.s32 	%r113, %r113, 8;
	setp.ne.s32 	%p4, %r113, %r115;
	@%p4 bra 	$L__BB3_4;
$L__BB3_5:
	setp.eq.s32 	%p5, %r4, 0;
	@%p5 bra 	$L__BB3_13;
	and.b32  	%r9, %r58, 3;
	setp.lt.u32 	%p6, %r4, 4;
	@%p6 bra 	$L__BB3_8;
	mad.lo.s32 	%r65, %r115, %r57, %r3;
	mul.wide.s32 	%rd21, %r65, 4;
	add.s64 	%rd22, %rd2, %rd21;
	mov.b32 	%r66, 2147483647;
	st.global.u32 	[%rd22], %r66;
	mul.wide.s32 	%rd23, %r57, 4;
	add.s64 	%rd24, %rd22, %rd23;
	st.global.u32 	[%rd24], %r66;
	add.s64 	%rd25, %rd24, %rd23;
	st.global.u32 	[%rd25], %r66;
	add.s64 	%rd26, %rd25, %rd23;
	st.global.u32 	[%rd26], %r66;
	add.s32 	%r115, %r115, 4;
$L__BB3_8:
	setp.eq.s32 	%p7, %r9, 0;
	@%p7 bra 	$L__BB3_13;
	setp.eq.s32 	%p8, %r9, 1;
	@%p8 bra 	$L__BB3_11;
	mad.lo.s32 	%r67, %r115, %r57, %r3;
	mul.wide.s32 	%rd27, %r67, 4;
	add.s64 	%rd28, %rd2, %rd27;
	mov.b32 	%r68, 2147483647;
	st.global.u32 	[%rd28], %r68;
	mul.wide.s32 	%rd29, %r57, 4;
	add.s64 	%rd30, %rd28, %rd29;
	st.global.u32 	[%rd30], %r68;
	add.s32 	%r115, %r115, 2;
$L__BB3_11:
	and.b32  	%r69, %r58, 1;
	setp.eq.b32 	%p9, %r69, 1;
	not.pred 	%p10, %p9;
	@%p10 bra 	$L__BB3_13;
	mad.lo.s32 	%r70, %r115, %r57, %r3;
	mul.wide.s32 	%rd31, %r70, 4;
	add.s64 	%rd32, %rd2, %rd31;
	mov.b32 	%r71, 2147483647;
	st.global.u32 	[%rd32], %r71;
$L__BB3_13:
	setp.lt.s32 	%p11, %r59, 1;
	setp.ge.s32 	%p12, %r59, %r58;
	or.pred  	%p13, %p11, %p12;
	@%p13 bra 	$L__BB3_40;
	cvta.to.global.u64 	%rd33, %rd7;
	mul.wide.s32 	%rd34, %r3, 4;
	add.s64 	%rd35, %rd33, %rd34;
	ld.global.nc.u32 	%r72, [%rd35];
	setp.lt.s32 	%p14, %r72, 0;
	setp.le.s32 	%p15, %r58, %r72;
	sub.s32 	%r73, %r58, %r72;
	setp.le.s32 	%p16, %r73, %r59;
	or.pred  	%p17, %p15, %p16;
	or.pred  	%p18, %p17, %p14;
	@%p18 bra 	$L__BB3_40;
	add.s32 	%r118, %r72, %r59;
	ld.const.f32 	%f1, [c_sqrt_diffs+4];
	setp.gt.f32 	%p19, %f1, 0f00000000;
	@%p19 bra 	$L__BB3_20;
	setp.ge.u32 	%p20, %r117, %r59;
	@%p20 bra 	$L__BB3_19;
	mov.u32 	%r76, _ZZ29nma_many_series_one_param_f32E4wbuf;
$L__BB3_18:
	cvt.rn.f32.s32 	%f34, %r117;
	sqrt.rn.f32 	%f35, %f34;
	add.s32 	%r74, %r117, 1;
	cvt.rn.f32.s32 	%f36, %r74;
	sqrt.rn.f32 	%f37, %f36;
	sub.f32 	%f38, %f37, %f35;
	shl.b32 	%r75, %r117, 2;
	add.s32 	%r77, %r76, %r75;
	st.shared.f32 	[%r77], %f38;
	add.s32 	%r117, %r117, %r1;
	setp.lt.s32 	%p21, %r117, %r59;
	@%p21 bra 	$L__BB3_18;
$L__BB3_19:
	bar.sync 	0;
$L__BB3_20:
	setp.ge.s32 	%p22, %r118, %r58;
	@%p22 bra 	$L__BB3_40;
	setp.gt.f32 	%p23, %f1, 0f00000000;
	@%p23 bra 	$L__BB3_31;
	and.b32  	%r18, %r59, 3;
	and.b32  	%r19, %r59, 2147483644;
$L__BB3_23:
	setp.lt.u32 	%p24, %r59, 4;
	mov.f32 	%f116, 0f00000000;
	mov.b32 	%r130, 0;
	mov.u32 	%r131, %r118;
	mov.f32 	%f115, %f116;
	@%p24 bra 	$L__BB3_26;
	mov.f32 	%f116, 0f00000000;
	mov.b32 	%r128, 0;
	mov.u32 	%r131, %r118;
$L__BB3_25:
	.pragma "nounroll";
	mul.lo.s32 	%r80, %r131, %r57;
	add.s32 	%r81, %r80, %r3;
	mul.wide.s32 	%rd36, %r81, 4;
	add.s64 	%rd37, %rd1, %rd36;
	ld.global.nc.f32 	%f42, [%rd37];
	shl.b32 	%r82, %r128, 2;
	mov.u32 	%r83, _ZZ29nma_many_series_one_param_f32E4wbuf;
	add.s32 	%r84, %r83, %r82;
	ld.shared.f32 	%f43, [%r84];
	fma.rn.f32 	%f44, %f42, %f43, %f115;
	add.f32 	%f45, %f116, %f42;
	sub.s32 	%r85, %r80, %r57;
	add.s32 	%r86, %r85, %r3;
	mul.wide.s32 	%rd38, %r86, 4;
	add.s64 	%rd39, %rd1, %rd38;
	ld.global.nc.f32 	%f46, [%rd39];
	ld.shared.f32 	%f47, [%r84+4];
	fma.rn.f32 	%f48, %f46, %f47, %f44;
	add.f32 	%f49, %f45, %f46;
	sub.s32 	%r87, %r85, %r57;
	add.s32 	%r88, %r87, %r3;
	mul.wide.s32 	%rd40, %r88, 4;
	add.s64 	%rd41, %rd1, %rd40;
	ld.global.nc.f32 	%f50, [%rd41];
	ld.shared.f32 	%f51, [%r84+8];
	fma.rn.f32 	%f52, %f50, %f51, %f48;
	add.f32 	%f53, %f49, %f50;
	sub.s32 	%r89, %r87, %r57;
	add.s32 	%r90, %r89, %r3;
	mul.wide.s32 	%rd42, %r90, 4;
	add.s64 	%rd43, %rd1, %rd42;
	ld.global.nc.f32 	%f54, [%rd43];
	ld.shared.f32 	%f55, [%r84+12];
	fma.rn.f32 	%f115, %f54, %f55, %f52;
	add.f32 	%f116, %f53, %f54;
	add.s32 	%r128, %r128, 4;
	add.s32 	%r131, %r131, -4;
	setp.ne.s32 	%p25, %r128, %r19;
	mov.u32 	%r130, %r19;
	@%p25 bra 	$L__BB3_25;
$L__BB3_26:
	setp.eq.s32 	%p26, %r18, 0;
	@%p26 bra 	$L__BB3_30;
	setp.eq.s32 	%p27, %r18, 1;
	mul.lo.s32 	%r53, %r131, %r57;
	add.s32 	%r91, %r53, %r3;
	mul.wide.s32 	%rd44, %r91, 4;
	add.s64 	%rd45, %rd1, %rd44;
	ld.global.nc.f32 	%f56, [%rd45];
	shl.b32 	%r92, %r130, 2;
	mov.u32 	%r93, _ZZ29nma_many_series_one_param_f32E4wbuf;
	add.s32 	%r54, %r93, %r92;
	ld.shared.f32 	%f57, [%r54];
	fma.rn.f32 	%f115, %f56, %f57, %f115;
	add.f32 	%f116, %f116, %f56;
	@%p27 bra 	$L__BB3_30;
	setp.eq.s32 	%p28, %r18, 2;
	sub.s32 	%r55, %r53, %r57;
	add.s32 	%r94, %r55, %r3;
	mul.wide.s32 	%rd46, %r94, 4;
	add.s64 	%rd47, %rd1, %rd46;
	ld.global.nc.f32 	%f58, [%rd47];
	ld.shared.f32 	%f59, [%r54+4];
	fma.rn.f32 	%f115, %f58, %f59, %f115;
	add.f32 	%f116, %f116, %f58;
	@%p28 bra 	$L__BB3_30;
	sub.s32 	%r95, %r55, %r57;
	add.s32 	%r96, %r95, %r3;
	mul.wide.s32 	%rd48, %r96, 4;
	add.s64 	%rd49, %rd1, %rd48;
	ld.global.nc.f32 	%f60, [%rd49];
	ld.shared.f32 	%f61, [%r54+8];
	fma.rn.f32 	%f115, %f60, %f61, %f115;
	add.f32 	%f116, %f116, %f60;
$L__BB3_30:
	setp.gt.f32 	%p29, %f116, 0f00000000;
	div.rn.f32 	%f62, %f115, %f116;
	selp.f32 	%f63, %f62, 0f00000000, %p29;
	sub.s32 	%r97, %r118, %r59;
	mad.lo.s32 	%r98, %r97, %r57, %r3;
	add.s32 	%r99, %r98, %r57;
	mul.wide.s32 	%rd50, %r99, 4;
	add.s64 	%rd51, %rd3, %rd50;
	ld.global.nc.f32 	%f64, [%rd51];
	mul.wide.s32 	%rd52, %r98, 4;
	add.s64 	%rd53, %rd3, %rd52;
	ld.global.nc.f32 	%f65, [%rd53];
	mov.f32 	%f66, 0f3F800000;
	sub.f32 	%f67, %f66, %f63;
	mul.f32 	%f68, %f67, %f65;
	fma.rn.f32 	%f69, %f63, %f64, %f68;
	mad.lo.s32 	%r100, %r118, %r57, %r3;
	mul.wide.s32 	%rd54, %r100, 4;
	add.s64 	%rd55, %rd2, %rd54;
	st.global.f32 	[%rd55], %f69;
	add.s32 	%r118, %r118, 1;
	setp.lt.s32 	%p30, %r118, %r58;
	@%p30 bra 	$L__BB3_23;
	bra.uni 	$L__BB3_40;
$L__BB3_31:
	and.b32  	%r20, %r59, 3;
	and.b32  	%r21, %r59, 2147483644;
	neg.s32 	%r22, %r21;
	shl.b32 	%r23, %r57, 2;
	mov.u64 	%rd69, c_sqrt_diffs;
	add.s64 	%rd56, %rd69, 8;
$L__BB3_32:
	setp.lt.u32 	%p31, %r59, 4;
	mov.f32 	%f108, 0f00000000;
	mov.b32 	%r125, 0;
	mov.u32 	%r126, %r118;
	mov.f32 	%f107, %f108;
	@%p31 bra 	$L__BB3_35;
	add.s32 	%r102, %r118, -1;
	mad.lo.s32 	%r122, %r57, %r102, %r3;
	add.s32 	%r103, %r118, -2;
	mad.lo.s32 	%r121, %r57, %r103, %r3;
	add.s32 	%r104, %r118, -3;
	mad.lo.s32 	%r120, %r57, %r104, %r3;
	mad.lo.s32 	%r119, %r57, %r118, %r3;
	mov.f32 	%f108, 0f00000000;
	mov.u64 	%rd80, %rd56;
	mov.u32 	%r123, %r22;
	mov.u32 	%r126, %r118;
$L__BB3_34:
	.pragma "nounroll";
	mul.wide.s32 	%rd58, %r119, 4;
	add.s64 	%rd59, %rd1, %rd58;
	ld.global.nc.f32 	%f73, [%rd59];
	ld.const.f32 	%f74, [%rd80+-8];
	fma.rn.f32 	%f75, %f73, %f74, %f107;
	add.f32 	%f76, %f108, %f73;
	mul.wide.s32 	%rd60, %r122, 4;
	add.s64 	%rd61, %rd1, %rd60;
	ld.global.nc.f32 	%f77, [%rd61];
	ld.const.f32 	%f78, [%rd80+-4];
	fma.rn.f32 	%f79, %f77, %f78, %f75;
	add.f32 	%f80, %f76, %f77;
	mul.wide.s32 	%rd62, %r121, 4;
	add.s64 	%rd63, %rd1, %rd62;
	ld.global.nc.f32 	%f81, [%rd63];
	ld.const.f32 	%f82, [%rd80];
	fma.rn.f32 	%f83, %f81, %f82, %f79;
	add.f32 	%f84, %f80, %f81;
	mul.wide.s32 	%rd64, %r120, 4;
	add.s64 	%rd65, %rd1, %rd64;
	ld.global.nc.f32 	%f85, [%rd65];
	ld.const.f32 	%f86, [%rd80+4];
	fma.rn.f32 	%f107, %f85, %f86, %f83;
	add.f32 	%f108, %f84, %f85;
	add.s32 	%r126, %r126, -4;
	add.s32 	%r123, %r123, 4;
	add.s64 	%rd80, %rd80, 16;
	sub.s32 	%r122, %r122, %r23;
	sub.s32 	%r121, %r121, %r23;
	sub.s32 	%r120, %r120, %r23;
	sub.s32 	%r119, %r119, %r23;
	setp.ne.s32 	%p32, %r123, 0;
	mov.u32 	%r125, %r21;
	@%p32 bra 	$L__BB3_34;
$L__BB3_35:
	setp.eq.s32 	%p33, %r20, 0;
	@%p33 bra 	$L__BB3_39;
	setp.eq.s32 	%p34, %r20, 1;
	mul.lo.s32 	%r43, %r126, %r57;
	add.s32 	%r105, %r43, %r3;
	mul.wide.s32 	%rd66, %r105, 4;
	add.s64 	%rd67, %rd1, %rd66;
	ld.global.nc.f32 	%f87, [%rd67];
	mul.wide.u32 	%rd68, %r125, 4;
	add.s64 	%rd6, %rd69, %rd68;
	ld.const.f32 	%f88, [%rd6];
	fma.rn.f32 	%f107, %f87, %f88, %f107;
	add.f32 	%f108, %f108, %f87;
	@%p34 bra 	$L__BB3_39;
	setp.eq.s32 	%p35, %r20, 2;
	sub.s32 	%r44, %r43, %r57;
	add.s32 	%r106, %r44, %r3;
	mul.wide.s32 	%rd70, %r106, 4;
	add.s64 	%rd71, %rd1, %rd70;
	ld.global.nc.f32 	%f89, [%rd71];
	ld.const.f32 	%f90, [%rd6+4];
	fma.rn.f32 	%f107, %f89, %f90, %f107;
	add.f32 	%f108, %f108, %f89;
	@%p35 bra 	$L__BB3_39;
	sub.s32 	%r107, %r44, %r57;
	add.s32 	%r108, %r107, %r3;
	mul.wide.s32 	%rd72, %r108, 4;
	add.s64 	%rd73, %rd1, %rd72;
	ld.global.nc.f32 	%f91, [%rd73];
	ld.const.f32 	%f92, [%rd6+8];
	fma.rn.f32 	%f107, %f91, %f92, %f107;
	add.f32 	%f108, %f108, %f91;
$L__BB3_39:
	setp.gt.f32 	%p36, %f108, 0f00000000;
	div.rn.f32 	%f93, %f107, %f108;
	selp.f32 	%f94, %f93, 0f00000000, %p36;
	sub.s32 	%r109, %r118, %r59;
	mad.lo.s32 	%r110, %r109, %r57, %r3;
	add.s32 	%r111, %r110, %r57;
	mul.wide.s32 	%rd74, %r111, 4;
	add.s64 	%rd75, %rd3, %rd74;
	ld.global.nc.f32 	%f95, [%rd75];
	mul.wide.s32 	%rd76, %r110, 4;
	add.s64 	%rd77, %rd3, %rd76;
	ld.global.nc.f32 	%f96, [%rd77];
	mov.f32 	%f97, 0f3F800000;
	sub.f32 	%f98, %f97, %f94;
	mul.f32 	%f99, %f98, %f96;
	fma.rn.f32 	%f100, %f94, %f95, %f99;
	mad.lo.s32 	%r112, %r118, %r57, %r3;
	mul.wide.s32 	%rd78, %r112, 4;
	add.s64 	%rd79, %rd2, %rd78;
	st.global.f32 	[%rd79], %f100;
	add.s32 	%r118, %r118, 1;
	setp.lt.s32 	%p37, %r118, %r58;
	@%p37 bra 	$L__BB3_32;
$L__BB3_40:
	ret;

}


// ===== COMPILED SASS (sm_100) =====

	.target	sm_100

	.elftype	@"ET_EXEC"


//--------------------- .note.nv.tkinfo           --------------------------
	.section	.note.nv.tkinfo,"",@"SHT_NOTE"
	.sectionflags	@"SHF_NOTE_NV_TKINFO"
	.tkinfo
        /*0018*/ 	.word	0x00000002
        /*0030*/ 	.string	""
        /*0030*/ 	.string	"ptxas"
        /*0030*/ 	.string	"Cuda compilation tools, release 13.0, V13.0.88"
        /*0030*/ 	.string	"Build cuda_13.0.r13.0/compiler.36424714_0"
        /*0030*/ 	.string	"-arch sm_100 -m 64 "



//--------------------- .note.nv.cuinfo           --------------------------
	.section	.note.nv.cuinfo,"",@"SHT_NOTE"
	.sectionflags	@"SHF_NOTE_NV_CUINFO"
        /*0018*/ 	.short	0x0002
        /*001a*/ 	.short	0x0064
        /*001c*/ 	.short	0x0082
	.zero		2


//--------------------- .nv.info                  --------------------------
	.section	.nv.info,"",@"SHT_CUDA_INFO"
	.align	4


	//----- nvinfo : EIATTR_REGCOUNT
	.align		4
        /*0000*/ 	.byte	0x04, 0x2f
        /*0002*/ 	.short	(.L_2 - .L_1)
	.align		4
.L_1:
        /*0004*/ 	.word	index@(nma_fill_nan_f32)
        /*0008*/ 	.word	0x0000000a


	//----- nvinfo : EIATTR_FRAME_SIZE
	.align		4
.L_2:
        /*000c*/ 	.byte	0x04, 0x11
        /*000e*/ 	.short	(.L_4 - .L_3)
	.align		4
.L_3:
        /*0010*/ 	.word	index@(nma_fill_nan_f32)
        /*0014*/ 	.word	0x00000000


	//----- nvinfo : EIATTR_REGCOUNT
	.align		4
.L_4:
        /*0018*/ 	.byte	0x04, 0x2f
        /*001a*/ 	.short	(.L_6 - .L_5)
	.align		4
.L_5:
        /*001c*/ 	.word	index@(nma_abs_log_diffs_f32)
        /*0020*/ 	.word	0x00000010


	//----- nvinfo : EIATTR_FRAME_SIZE
	.align		4
.L_6:
        /*0024*/ 	.byte	0x04, 0x11
        /*0026*/ 	.short	(.L_8 - .L_7)
	.align		4
.L_7:
        /*0028*/ 	.word	index@(nma_abs_log_diffs_f32)
        /*002c*/ 	.word	0x00000000


	//----- nvinfo : EIATTR_REGCOUNT
	.align		4
.L_8:
        /*0030*/ 	.byte	0x04, 0x2f
        /*0032*/ 	.short	(.L_10 - .L_9)
	.align		4
.L_9:
        /*0034*/ 	.word	index@(nma_batch_f32)
        /*0038*/ 	.word	0x0000001d


	//----- nvinfo : EIATTR_FRAME_SIZE
	.align		4
.L_10:
        /*003c*/ 	.byte	0x04, 0x11
        /*003e*/ 	.short	(.L_12 - .L_11)
	.align		4
.L_11:
        /*0040*/ 	.word	index@($__internal_3_$__cuda_sm3x_div_rn_noftz_f32_slowpath)
        /*0044*/ 	.word	0x00000000


	//----- nvinfo : EIATTR_FRAME_SIZE
	.align		4
.L_12:
        /*0048*/ 	.byte	0x04, 0x11
        /*004a*/ 	.short	(.L_14 - .L_13)
	.align		4
.L_13:
        /*004c*/ 	.word	index@($__internal_2_$__cuda_sm20_sqrt_rn_f32_slowpath)
        /*0050*/ 	.word	0x00000000


	//----- nvinfo : EIATTR_FRAME_SIZE
	.align		4
.L_14:
        /*0054*/ 	.byte	0x04, 0x11
        /*0056*/ 	.short	(.L_16 - .L_15)
	.align		4
.L_15:
        /*0058*/ 	.word	index@(nma_batch_f32)
        /*005c*/ 	.word	0x00000000


	//----- nvinfo : EIATTR_REGCOUNT
	.align		4
.L_16:
        /*0060*/ 	.byte	0x04, 0x2f
        /*0062*/ 	.short	(.L_18 - .L_17)
	.align		4
.L_17:
        /*0064*/ 	.word	index@(nma_many_series_one_param_f32)
        /*0068*/ 	.word	0x00000020


	//----- nvinfo : EIATTR_FRAME_SIZE
	.align		4
.L_18:
        /*006c*/ 	.byte	0x04, 0x11
        /*006e*/ 	.short	(.L_20 - .L_19)
	.align		4
.L_19:
        /*0070*/ 	.word	index@($__internal_1_$__cuda_sm3x_div_rn_noftz_f32_slowpath)
        /*0074*/ 	.word	0x00000000


	//----- nvinfo : EIATTR_FRAME_SIZE
	.align		4
.L_20:
        /*0078*/ 	.byte	0x04, 0x11
        /*007a*/ 	.short	(.L_22 - .L_21)
	.align		4
.L_21:
        /*007c*/ 	.word	index@($__internal_0_$__cuda_sm20_sqrt_rn_f32_slowpath)
        /*0080*/ 	.word	0x00000000


	//----- nvinfo : EIATTR_FRAME_SIZE
	.align		4
.L_22:
        /*0084*/ 	.byte	0x04, 0x11
        /*0086*/ 	.short	(.L_24 - .L_23)
	.align		4
.L_23:
        /*0088*/ 	.word	index@(nma_many_series_one_param_f32)
        /*008c*/ 	.word	0x00000000


	//----- nvinfo : EIATTR_MIN_STACK_SIZE
	.align		4
.L_24:
        /*0090*/ 	.byte	0x04, 0x12
        /*0092*/ 	.short	(.L_26 - .L_25)
	.align		4
.L_25:
        /*0094*/ 	.word	index@(nma_many_series_one_param_f32)
        /*0098*/ 	.word	0x00000000


	//----- nvinfo : EIATTR_MIN_STACK_SIZE
	.align		4
.L_26:
        /*009c*/ 	.byte	0x04, 0x12
        /*009e*/ 	.short	(.L_28 - .L_27)
	.align		4
.L_27:
        /*00a0*/ 	.word	index@(nma_batch_f32)
        /*00a4*/ 	.word	0x00000000


	//----- nvinfo : EIATTR_MIN_STACK_SIZE
	.align		4
.L_28:
        /*00a8*/ 	.byte	0x04, 0x12
        /*00aa*/ 	.short	(.L_30 - .L_29)
	.align		4
.L_29:
        /*00ac*/ 	.word	index@(nma_abs_log_diffs_f32)
        /*00b0*/ 	.word	0x00000000


	//----- nvinfo : EIATTR_MIN_STACK_SIZE
	.align		4
.L_30:
        /*00b4*/ 	.byte	0x04, 0x12
        /*00b6*/ 	.short	(.L_32 - .L_31)
	.align		4
.L_31:
        /*00b8*/ 	.word	index@(nma_fill_nan_f32)
        /*00bc*/ 	.word	0x00000000
.L_32:


//--------------------- .nv.compat                --------------------------
	.section	.nv.compat,"",@"SHT_CUDA_COMPAT_INFO"
	.align	4
        /*0000*/ 	.byte	0x02, 0x09, 0x00, 0x00, 0x02, 0x02, 0x01, 0x00, 0x02, 0x05, 0x05, 0x00, 0x03, 0x07, 0x01, 0x01
        /*0010*/ 	.byte	0x02, 0x03, 0x00, 0x00, 0x02, 0x06, 0x01, 0x00, 0x04, 0x0b, 0x08, 0x00, 0x01, 0x00, 0x00, 0x00
        /*0020*/ 	.byte	0x00, 0x00, 0x00, 0x00


//--------------------- .nv.info.nma_many_series_one_param_f32 --------------------------
	.section	.nv.info.nma_many_series_one_param_f32,"",@"SHT_CUDA_INFO"
	.sectionflags	@""
	.align	4


	//----- nvinfo : EIATTR_CUDA_API_VERSION
	.align		4
        /*0000*/ 	.byte	0x04, 0x37
        /*0002*/ 	.short	(.L_34 - .L_33)
.L_33:
        /*0004*/ 	.word	0x00000082


	//----- nvinfo : EIATTR_KPARAM_INFO
	.align		4
.L_34:
        /*0008*/ 	.byte	0x04, 0x17
        /*000a*/ 	.short	(.L_36 - .L_35)
.L_35:
        /*000c*/ 	.word	0x00000000
        /*0010*/ 	.short	0x0006
        /*0012*/ 	.short	0x0028
        /*0014*/ 	.byte	0x00, 0xf5, 0x21, 0x00


	//----- nvinfo : EIATTR_KPARAM_INFO
	.align		4
.L_36:
        /*0018*/ 	.byte	0x04, 0x17
        /*001a*/ 	.short	(.L_38 - .L_37)
.L_37:
        /*001c*/ 	.word	0x00000000
        /*0020*/ 	.short	0x0005
        /*0022*/ 	.short	0x0020
        /*0024*/ 	.byte	0x00, 0xf0, 0x11, 0x00


	//----- nvinfo : EIATTR_KPARAM_INFO
	.align		4
.L_38:
        /*0028*/ 	.byte	0x04, 0x17
        /*002a*/ 	.short	(.L_40 - .L_39)
.L_39:
        /*002c*/ 	.word	0x00000000
        /*0030*/ 	.short	0x0004
        /*0032*/ 	.short	0x001c
        /*0034*/ 	.byte	0x00, 0xf0, 0x11, 0x00


	//----- nvinfo : EIATTR_KPARAM_INFO
	.align		4
.L_40:
        /*0038*/ 	.byte	0x04, 0x17
        /*003a*/ 	.short	(.L_42 - .L_41)
.L_41:
        /*003c*/ 	.word	0x00000000
        /*0040*/ 	.short	0x0003
        /*0042*/ 	.short	0x0018
        /*0044*/ 	.byte	0x00, 0xf0, 0x11, 0x00


	//----- nvinfo : EIATTR_KPARAM_INFO
	.align		4
.L_42:
        /*0048*/ 	.byte	0x04, 0x17
        /*004a*/ 	.short	(.L_44 - .L_43)
.L_43:
        /*004c*/ 	.word	0x00000000
        /*0050*/ 	.short	0x0002
        /*0052*/ 	.short	0x0010
        /*0054*/ 	.byte	0x00, 0xf5, 0x21, 0x00


	//----- nvinfo : EIATTR_KPARAM_INFO
	.align		4
.L_44:
        /*0058*/ 	.byte	0x04, 0x17
        /*005a*/ 	.short	(.L_46 - .L_45)
.L_45:
        /*005c*/ 	.word	0x00000000
        /*0060*/ 	.short	0x0001
        /*0062*/ 	.short	0x0008
        /*0064*/ 	.byte	0x00, 0xf5, 0x21, 0x00


	//----- nvinfo : EIATTR_KPARAM_INFO
	.align		4
.L_46:
        /*0068*/ 	.byte	0x04, 0x17
        /*006a*/ 	.short	(.L_48 - .L_47)
.L_47:
        /*006c*/ 	.word	0x00000000
        /*0070*/ 	.short	0x0000
        /*0072*/ 	.short	0x0000
        /*0074*/ 	.byte	0x00, 0xf5, 0x21, 0x00


	//----- nvinfo : EIATTR_SPARSE_MMA_MASK
	.align		4
.L_48:
        /*0078*/ 	.byte	0x03, 0x50
        /*007a*/ 	.short	0x0000


	//----- nvinfo : EIATTR_MAXREG_COUNT
	.align		4
        /*007c*/ 	.byte	0x03, 0x1b
        /*007e*/ 	.short	0x0080


	//----- nvinfo : EIATTR_NUM_BARRIERS
	.align		4
        /*0080*/ 	.byte	0x02, 0x4c
        /*0082*/ 	.byte	0x01
	.zero		1


	//----- nvinfo : EIATTR_MERCURY_ISA_VERSION
	.align		4
        /*0084*/ 	.byte	0x03, 0x5f
        /*0086*/ 	.short	0x0101


	//----- nvinfo : EIATTR_UNUSED_LOAD_BYTE_OFFSET
	.align		4
        /*0088*/ 	.byte	0x04, 0x44
        /*008a*/ 	.short	(.L_50 - .L_49)


	//   ....[0]....
.L_49:
        /*008c*/ 	.word	0x00000d00
        /*0090*/ 	.word	0x00000fff


	//----- nvinfo : EIATTR_VRC_CTA_INIT_COUNT
	.align		4
.L_50:
        /*0094*/ 	.byte	0x02, 0x4a
	.zero		1
	.zero		1


	//----- nvinfo : EIATTR_EXIT_INSTR_OFFSETS
	.align		4
        /*0098*/ 	.byte	0x04, 0x1c
        /*009a*/ 	.short	(.L_52 - .L_51)


	//   ....[0]....
.L_51:
        /*009c*/ 	.word	0x00000070


	//   ....[1]....
        /*00a0*/ 	.word	0x00000500


	//   ....[2]....
        /*00a4*/ 	.word	0x00000580


	//   ....[3]....
        /*00a8*/ 	.word	0x000008f0


	//   ....[4]....
        /*00ac*/ 	.word	0x00001040


	//   ....[5]....
        /*00b0*/ 	.word	0x000017b0


	//----- nvinfo : EIATTR_MAX_THREADS
	.align		4
.L_52:
        /*00b4*/ 	.byte	0x04, 0x05
        /*00b6*/ 	.short	(.L_54 - .L_53)
.L_53:
        /*00b8*/ 	.word	0x00000100
        /*00bc*/ 	.word	0x00000001
        /*00c0*/ 	.word	0x00000001


	//----- nvinfo : EIATTR_CRS_STACK_SIZE
	.align		4
.L_54:
        /*00c4*/ 	.byte	0x04, 0x1e
        /*00c6*/ 	.short	(.L_56 - .L_55)
.L_55:
        /*00c8*/ 	.word	0x00000000


	//----- nvinfo : EIATTR_CBANK_PARAM_SIZE
	.align		4
.L_56:
        /*00cc*/ 	.byte	0x03, 0x19
        /*00ce*/ 	.short	0x0030


	//----- nvinfo : EIATTR_PARAM_CBANK
	.align		4
        /*00d0*/ 	.byte	0x04, 0x0a
        /*00d2*/ 	.short	(.L_58 - .L_57)
	.align		4
.L_57:
        /*00d4*/ 	.word	index@(.nv.constant0.nma_many_series_one_param_f32)
        /*00d8*/ 	.short	0x0380
        /*00da*/ 	.short	0x0030


	//----- nvinfo : EIATTR_SW_WAR
	.align		4
.L_58:
        /*00dc*/ 	.byte	0x04, 0x36
        /*00de*/ 	.short	(.L_60 - .L_59)
.L_59:
        /*00e0*/ 	.word	0x00000008
.L_60:


//--------------------- .nv.info.nma_batch_f32    --------------------------
	.section	.nv.info.nma_batch_f32,"",@"SHT_CUDA_INFO"
	.sectionflags	@""
	.align	4


	//----- nvinfo : EIATTR_CUDA_API_VERSION
	.align		4
        /*0000*/ 	.byte	0x04, 0x37
        /*0002*/ 	.short	(.L_62 - .L_61)
.L_61:
        /*0004*/ 	.word	0x00000082


	//----- nvinfo : EIATTR_KPARAM_INFO
	.align		4
.L_62:
        /*0008*/ 	.byte	0x04, 0x17
        /*000a*/ 	.short	(.L_64 - .L_63)
.L_63:
        /*000c*/ 	.word	0x00000000
        /*0010*/ 	.short	0x0006
        /*0012*/ 	.short	0x0028
        /*0014*/ 	.byte	0x00, 0xf5, 0x21, 0x00


	//----- nvinfo : EIATTR_KPARAM_INFO
	.align		4
.L_64:
        /*0018*/ 	.byte	0x04, 0x17
        /*001a*/ 	.short	(.L_66 - .L_65)
.L_65:
        /*001c*/ 	.word	0x00000000
        /*0020*/ 	.short	0x0005
        /*0022*/ 	.short	0x0020
        /*0024*/ 	.byte	0x00, 0xf0, 0x11, 0x00


	//----- nvinfo : EIATTR_KPARAM_INFO
	.align		4
.L_66:
        /*0028*/ 	.byte	0x04, 0x17
        /*002a*/ 	.short	(.L_68 - .L_67)
.L_67:
        /*002c*/ 	.word	0x00000000
        /*0030*/ 	.short	0x0004
        /*0032*/ 	.short	0x001c
        /*0034*/ 	.byte	0x00, 0xf0, 0x11, 0x00


	//----- nvinfo : EIATTR_KPARAM_INFO
	.align		4
.L_68:
        /*0038*/ 	.byte	0x04, 0x17
        /*003a*/ 	.short	(.L_70 - .L_69)
.L_69:
        /*003c*/ 	.word	0x00000000
        /*0040*/ 	.short	0x0003
        /*0042*/ 	.short	0x0018
        /*0044*/ 	.byte	0x00, 0xf0, 0x11, 0x00


	//----- nvinfo : EIATTR_KPARAM_INFO
	.align		4
.L_70:
        /*0048*/ 	.byte	0x04, 0x17
        /*004a*/ 	.short	(.L_72 - .L_71)
.L_71:
        /*004c*/ 	.word	0x00000000
        /*0050*/ 	.short	0x0002
        /*0052*/ 	.short	0x0010
        /*0054*/ 	.byte	0x00, 0xf5, 0x21, 0x00


	//----- nvinfo : EIATTR_KPARAM_INFO
	.align		4
.L_72:
        /*0058*/ 	.byte	0x04, 0x17
        /*005a*/ 	.short	(.L_74 - .L_73)
.L_73:
        /*005c*/ 	.word	0x00000000
        /*0060*/ 	.short	0x0001
        /*0062*/ 	.short	0x0008
        /*0064*/ 	.byte	0x00, 0xf5, 0x21, 0x00


	//----- nvinfo : EIATTR_KPARAM_INFO
	.align		4
.L_74:
        /*0068*/ 	.byte	0x04, 0x17
        /*006a*/ 	.short	(.L_76 - .L_75)
.L_75:
        /*006c*/ 	.word	0x00000000
        /*0070*/ 	.short	0x0000
        /*0072*/ 	.short	0x0000
        /*0074*/ 	.byte	0x00, 0xf5, 0x21, 0x00


	//----- nvinfo : EIATTR_SPARSE_MMA_MASK
	.align		4
.L_76:
        /*0078*/ 	.byte	0x03, 0x50
        /*007a*/ 	.short	0x0000


	//----- nvinfo : EIATTR_MAXREG_COUNT
	.align		4
        /*007c*/ 	.byte	0x03, 0x1b
        /*007e*/ 	.short	0x0080


	//----- nvinfo : EIATTR_NUM_BARRIERS
	.align		4
        /*0080*/ 	.byte	0x02, 0x4c
        /*0082*/ 	.byte	0x01
	.zero		1


	//----- nvinfo : EIATTR_MERCURY_ISA_VERSION
	.align		4
        /*0084*/ 	.byte	0x03, 0x5f
        /*0086*/ 	.short	0x0101


	//----- nvinfo : EIATTR_UNUSED_LOAD_BYTE_OFFSET
	.align		4
        /*0088*/ 	.byte	0x04, 0x44
        /*008a*/ 	.short	(.L_78 - .L_77)


	//   ....[0]....
.L_77:
        /*008c*/ 	.word	0x00001270
        /*0090*/ 	.word	0x00000fff


	//----- nvinfo : EIATTR_COOP_GROUP_MASK_REGIDS
	.align		4
.L_78:
        /*0094*/ 	.byte	0x04, 0x29
        /*0096*/ 	.short	(.L_80 - .L_79)


	//   ....[0]....
.L_79:
        /*0098*/ 	.word	0xffffffff


	//   ....[1]....
        /*009c*/ 	.word	0xffffffff


	//   ....[2]....
        /*00a0*/ 	.word	0xffffffff


	//----- nvinfo : EIATTR_COOP_GROUP_INSTR_OFFSETS
	.align		4
.L_80:
        /*00a4*/ 	.byte	0x04, 0x28
        /*00a6*/ 	.short	(.L_82 - .L_81)


	//   ....[0]....
.L_81:
        /*00a8*/ 	.word	0x00000c30


	//   ....[1]....
        /*00ac*/ 	.word	0x00000c40


	//   ....[2]....
        /*00b0*/ 	.word	0x00001520


	//----- nvinfo : EIATTR_VRC_CTA_INIT_COUNT
	.align		4
.L_82:
        /*00b4*/ 	.byte	0x02, 0x4a
	.zero		1
	.zero		1


	//----- nvinfo : EIATTR_EXIT_INSTR_OFFSETS
	.align		4
        /*00b8*/ 	.byte	0x04, 0x1c
        /*00ba*/ 	.short	(.L_84 - .L_83)


	//   ....[0]....
.L_83:
        /*00bc*/ 	.word	0x00000040


	//   ....[1]....
        /*00c0*/ 	.word	0x00000500


	//   ....[2]....
        /*00c4*/ 	.word	0x00000560


	//   ....[3]....
        /*00c8*/ 	.word	0x000008d0


	//   ....[4]....
        /*00cc*/ 	.word	0x00001550


	//----- nvinfo : EIATTR_MAX_THREADS
	.align		4
.L_84:
        /*00d0*/ 	.byte	0x04, 0x05
        /*00d2*/ 	.short	(.L_86 - .L_85)
.L_85:
        /*00d4*/ 	.word	0x00000100
        /*00d8*/ 	.word	0x00000001
        /*00dc*/ 	.word	0x00000001


	//----- nvinfo : EIATTR_CRS_STACK_SIZE
	.align		4
.L_86:
        /*00e0*/ 	.byte	0x04, 0x1e
        /*00e2*/ 	.short	(.L_88 - .L_87)
.L_87:
        /*00e4*/ 	.word	0x00000000


	//----- nvinfo : EIATTR_CBANK_PARAM_SIZE
	.align		4
.L_88:
        /*00e8*/ 	.byte	0x03, 0x19
        /*00ea*/ 	.short	0x0030


	//----- nvinfo : EIATTR_PARAM_CBANK
	.align		4
        /*00ec*/ 	.byte	0x04, 0x0a
        /*00ee*/ 	.short	(.L_90 - .L_89)
	.align		4
.L_89:
        /*00f0*/ 	.word	index@(.nv.constant0.nma_batch_f32)
        /*00f4*/ 	.short	0x0380
        /*00f6*/ 	.short	0x0030


	//----- nvinfo : EIATTR_SW_WAR
	.align		4
.L_90:
        /*00f8*/ 	.byte	0x04, 0x36
        /*00fa*/ 	.short	(.L_92 - .L_91)
.L_91:
        /*00fc*/ 	.word	0x00000008
.L_92:


//--------------------- .nv.info.nma_abs_log_diffs_f32 --------------------------
	.section	.nv.info.nma_abs_log_diffs_f32,"",@"SHT_CUDA_INFO"
	.sectionflags	@""
	.align	4


	//----- nvinfo : EIATTR_CUDA_API_VERSION
	.align		4
        /*0000*/ 	.byte	0x04, 0x37
        /*0002*/ 	.short	(.L_94 - .L_93)
.L_93:
        /*0004*/ 	.word	0x00000082


	//----- nvinfo : EIATTR_KPARAM_INFO
	.align		4
.L_94:
        /*0008*/ 	.byte	0x04, 0x17
        /*000a*/ 	.short	(.L_96 - .L_95)
.L_95:
        /*000c*/ 	.word	0x00000000
        /*0010*/ 	.short	0x0003
        /*0012*/ 	.short	0x0010
        /*0014*/ 	.byte	0x00, 0xf5, 0x21, 0x00


	//----- nvinfo : EIATTR_KPARAM_INFO
	.align		4
.L_96:
        /*0018*/ 	.byte	0x04, 0x17
        /*001a*/ 	.short	(.L_98 - .L_97)
.L_97:
        /*001c*/ 	.word	0x00000000
        /*0020*/ 	.short	0x0002
        /*0022*/ 	.short	0x000c
        /*0024*/ 	.byte	0x00, 0xf0, 0x11, 0x00


	//----- nvinfo : EIATTR_KPARAM_INFO
	.align		4
.L_98:
        /*0028*/ 	.byte	0x04, 0x17
        /*002a*/ 	.short	(.L_100 - .L_99)
.L_99:
        /*002c*/ 	.word	0x00000000
        /*0030*/ 	.short	0x0001
        /*0032*/ 	.short	0x0008
        /*0034*/ 	.byte	0x00, 0xf0, 0x11, 0x00


	//----- nvinfo : EIATTR_KPARAM_INFO
	.align		4
.L_100:
        /*0038*/ 	.byte	0x04, 0x17
        /*003a*/ 	.short	(.L_102 - .L_101)
.L_101:
        /*003c*/ 	.word	0x00000000
        /*0040*/ 	.short	0x0000
        /*0042*/ 	.short	0x0000
        /*0044*/ 	.byte	0x00, 0xf5, 0x21, 0x00


	//----- nvinfo : EIATTR_SPARSE_MMA_MASK
	.align		4
.L_102:
        /*0048*/ 	.byte	0x03, 0x50
        /*004a*/ 	.short	0x0000


	//----- nvinfo : EIATTR_MAXREG_COUNT
	.align		4
        /*004c*/ 	.byte	0x03, 0x1b
        /*004e*/ 	.short	0x00ff


	//----- nvinfo : EIATTR_MERCURY_ISA_VERSION
	.align		4
        /*0050*/ 	.byte	0x03, 0x5f
        /*0052*/ 	.short	0x0101


	//----- nvinfo : EIATTR_VRC_CTA_INIT_COUNT
	.align		4
        /*0054*/ 	.byte	0x02, 0x4a
	.zero		1
	.zero		1


	//----- nvinfo : EIATTR_EXIT_INSTR_OFFSETS
	.align		4
        /*0058*/ 	.byte	0x04, 0x1c
        /*005a*/ 	.short	(.L_104 - .L_103)


	//   ....[0]....
.L_103:
        /*005c*/ 	.word	0x00000070


	//   ....[1]....
        /*0060*/ 	.word	0x000000e0


	//   ....[2]....
        /*0064*/ 	.word	0x00000420


	//----- nvinfo : EIATTR_CBANK_PARAM_SIZE
	.align		4
.L_104:
        /*0068*/ 	.byte	0x03, 0x19
        /*006a*/ 	.short	0x0018


	//----- nvinfo : EIATTR_PARAM_CBANK
	.align		4
        /*006c*/ 	.byte	0x04, 0x0a
        /*006e*/ 	.short	(.L_106 - .L_105)
	.align		4
.L_105:
        /*0070*/ 	.word	index@(.nv.constant0.nma_abs_log_diffs_f32)
        /*0074*/ 	.short	0x0380
        /*0076*/ 	.short	0x0018


	//----- nvinfo : EIATTR_SW_WAR
	.align		4
.L_106:
        /*0078*/ 	.byte	0x04, 0x36
        /*007a*/ 	.short	(.L_108 - .L_107)
.L_107:
        /*007c*/ 	.word	0x00000008
.L_108:


//--------------------- .nv.info.nma_fill_nan_f32 --------------------------
	.section	.nv.info.nma_fill_nan_f32,"",@"SHT_CUDA_INFO"
	.sectionflags	@""
	.align	4


	//----- nvinfo : EIATTR_CUDA_API_VERSION
	.align		4
        /*0000*/ 	.byte	0x04, 0x37
        /*0002*/ 	.short	(.L_110 - .L_109)
.L_109:
        /*0004*/ 	.word	0x00000082


	//----- nvinfo : EIATTR_KPARAM_INFO
	.align		4
.L_110:
        /*0008*/ 	.byte	0x04, 0x17
        /*000a*/ 	.short	(.L_112 - .L_111)
.L_111:
        /*000c*/ 	.word	0x00000000
        /*0010*/ 	.short	0x0001
        /*0012*/ 	.short	0x0008
        /*0014*/ 	.byte	0x00, 0xf0, 0x11, 0x00


	//----- nvinfo : EIATTR_KPARAM_INFO
	.align		4
.L_112:
        /*0018*/ 	.byte	0x04, 0x17
        /*001a*/ 	.short	(.L_114 - .L_113)
.L_113:
        /*001c*/ 	.word	0x00000000
        /*0020*/ 	.short	0x0000
        /*0022*/ 	.short	0x0000
        /*0024*/ 	.byte	0x00, 0xf5, 0x21, 0x00


	//----- nvinfo : EIATTR_SPARSE_MMA_MASK
	.align		4
.L_114:
        /*0028*/ 	.byte	0x03, 0x50
        /*002a*/ 	.short	0x0000


	//----- nvinfo : EIATTR_MAXREG_COUNT
	.align		4
        /*002c*/ 	.byte	0x03, 0x1b
        /*002e*/ 	.short	0x00ff


	//----- nvinfo : EIATTR_MERCURY_ISA_VERSION
	.align		4
        /*0030*/ 	.byte	0x03, 0x5f
        /*0032*/ 	.short	0x0101


	//----- nvinfo : EIATTR_VRC_CTA_INIT_COUNT
	.align		4
        /*0034*/ 	.byte	0x02, 0x4a
	.zero		1
	.zero		1


	//----- nvinfo : EIATTR_EXIT_INSTR_OFFSETS
	.align		4
        /*0038*/ 	.byte	0x04, 0x1c
        /*003a*/ 	.short	(.L_116 - .L_115)


	//   ....[0]....
.L_115:
        /*003c*/ 	.word	0x00000070


	//   ....[1]....
        /*0040*/ 	.word	0x000000d0


	//----- nvinfo : EIATTR_CBANK_PARAM_SIZE
	.align		4
.L_116:
        /*0044*/ 	.byte	0x03, 0x19
        /*0046*/ 	.short	0x000c


	//----- nvinfo : EIATTR_PARAM_CBANK
	.align		4
        /*0048*/ 	.byte	0x04, 0x0a
        /*004a*/ 	.short	(.L_118 - .L_117)
	.align		4
.L_117:
        /*004c*/ 	.word	index@(.nv.constant0.nma_fill_nan_f32)
        /*0050*/ 	.short	0x0380
        /*0052*/ 	.short	0x000c


	//----- nvinfo : EIATTR_SW_WAR
	.align		4
.L_118:
        /*0054*/ 	.byte	0x04, 0x36
        /*0056*/ 	.short	(.L_120 - .L_119)
.L_119:
        /*0058*/ 	.word	0x00000008
.L_120:


//--------------------- .nv.callgraph             --------------------------
	.section	.nv.callgraph,"",@"SHT_CUDA_CALLGRAPH"
	.align	4
	.sectionentsize	8
	.align		4
        /*0000*/ 	.word	0x00000000
	.align		4
        /*0004*/ 	.word	0xffffffff
	.align		4
        /*0008*/ 	.word	0x00000000
	.align		4
        /*000c*/ 	.word	0xfffffffe
	.align		4
        /*0010*/ 	.word	0x00000000
	.align		4
        /*0014*/ 	.word	0xfffffffd
	.align		4
        /*0018*/ 	.word	0x00000000
	.align		4
        /*001c*/ 	.word	0xfffffffc


//--------------------- .nv.constant3             --------------------------
	.section	.nv.constant3,"a",@progbits
	.align	4
.nv.constant3:
	.type		c_sqrt_diffs,@object
	.size		c_sqrt_diffs,(.L_0 - c_sqrt_diffs)
c_sqrt_diffs:
	.zero		16384
.L_0:


//--------------------- .text.nma_many_series_one_param_f32 --------------------------
	.section	.text.nma_many_series_one_param_f32,"ax",@progbits
	.align	128
        .global         nma_many_series_one_param_f32
        .type           nma_many_series_one_param_f32,@function
        .size           nma_many_series_one_param_f32,(.L_x_91 - nma_many_series_one_param_f32)
        .other          nma_many_series_one_param_f32,@"STO_CUDA_ENTRY STV_DEFAULT"
nma_many_series_one_param_f32:
.text.nma_many_series_one_param_f32:
[----:B------:R-:W-:Y:S01]  /*0000*/  LDC R1, c[0x0][0x37c] ;  /* 0x0000df00ff017b82 */ /* 0x000fe20000000800 */
[----:B------:R-:W0:Y:S07]  /*0010*/  S2R R14, SR_TID.X ;  /* 0x00000000000e7919 */ /* 0x000e2e0000002100 */
[----:B------:R-:W0:Y:S08]  /*0020*/  S2UR UR4, SR_CTAID.X ;  /* 0x00000000000479c3 */ /* 0x000e300000002500 */
[----:B------:R-:W0:Y:S08]  /*0030*/  LDC R3, c[0x0][0x360] ;  /* 0x0000d800ff037b82 */ /* 0x000e300000000800 */
[----:B------:R-:W1:Y:S01]  /*0040*/  LDC R15, c[0x0][0x398] ;  /* 0x0000e600ff0f7b82 */ /* 0x000e620000000800 */
[----:B0-----:R-:W-:-:S05]  /*0050*/  IMAD R2, R3, UR4, R14 ;  /* 0x0000000403027c24 */ /* 0x001fca000f8e020e */
[----:B-1----:R-:W-:-:S13]  /*0060*/  ISETP.GE.AND P0, PT, R2, R15, PT ;  /* 0x0000000f0200720c */ /* 0x002fda0003f06270 */
[----:B------:R-:W-:Y:S05]  /*0070*/  @P0 EXIT ;  /* 0x000000000000094d */ /* 0x000fea0003800000 */
[----:B------:R-:W0:Y:S01]  /*0080*/  LDC R0, c[0x0][0x39c] ;  /* 0x0000e700ff007b82 */ /* 0x000e220000000800 */
[----:B------:R-:W1:Y:S01]  /*0090*/  LDCU.64 UR6, c[0x0][0x358] ;  /* 0x00006b00ff0677ac */ /* 0x000e620008000a00 */
[----:B0-----:R-:W-:-:S13]  /*00a0*/  ISETP.GE.AND P0, PT, R0, 0x1, PT ;  /* 0x000000010000780c */ /* 0x001fda0003f06270 */
[----:B-1----:R-:W-:Y:S05]  /*00b0*/  @!P0 BRA `(.L_x_0) ;  /* 0x0000000400008947 */ /* 0x002fea0003800000 */
[C---:B------:R-:W-:Y:S01]  /*00c0*/  ISETP.GE.U32.AND P0, PT, R0.reuse, 0x8, PT ;  /* 0x000000080000780c */ /* 0x040fe20003f06070 */
[----:B------:R-:W-:Y:S01]  /*00d0*/  HFMA2 R16, -RZ, RZ, 0, 0 ;  /* 0x00000000ff107431 */ /* 0x000fe200000001ff */
[----:B------:R-:W-:-:S04]  /*00e0*/  LOP3.LUT R26, R0, 0x7, RZ, 0xc0, !PT ;  /* 0x00000007001a7812 */ /* 0x000fc800078ec0ff */
[----:B------:R-:W-:-:S07]  /*00f0*/  ISETP.NE.AND P1, PT, R26, RZ, PT ;  /* 0x000000ff1a00720c */ /* 0x000fce0003f25270 */
[----:B------:R-:W-:Y:S06]  /*0100*/  @!P0 BRA `(.L_x_1) ;  /* 0x0000000000608947 */ /* 0x000fec0003800000 */
[----:B------:R-:W0:Y:S01]  /*0110*/  LDC.64 R4, c[0x0][0x3a8] ;  /* 0x0000ea00ff047b82 */ /* 0x000e220000000a00 */
[----:B------:R-:W-:Y:S01]  /*0120*/  LOP3.LUT R16, R0, 0x7ffffff8, RZ, 0xc0, !PT ;  /* 0x7ffffff800107812 */ /* 0x000fe200078ec0ff */
[----:B------:R-:W-:-:S06]  /*0130*/  UMOV UR4, URZ ;  /* 0x000000ff00047c82 */ /* 0x000fcc0008000000 */
.L_x_2:
[----:B-1----:R-:W-:Y:S01]  /*0140*/  IMAD R19, R15, UR4, R2 ;  /* 0x000000040f137c24 */ /* 0x002fe2000f8e0202 */
[----:B------:R-:W-:Y:S01]  /*0150*/  UIADD3 UR4, UPT, UPT, UR4, 0x8, URZ ;  /* 0x0000000804047890 */ /* 0x000fe2000fffe0ff */
[----:B------:R-:W-:Y:S02]  /*0160*/  IMAD.MOV.U32 R17, RZ, RZ, 0x7fffffff ;  /* 0x7fffffffff117424 */ /* 0x000fe400078e00ff */
[----:B0-----:R-:W-:-:S03]  /*0170*/  IMAD.WIDE R18, R19, 0x4, R4 ;  /* 0x0000000413127825 */ /* 0x001fc600078e0204 */
[----:B------:R-:W-:Y:S02]  /*0180*/  ISETP.NE.AND P0, PT, R16, UR4, PT ;  /* 0x0000000410007c0c */ /* 0x000fe4000bf05270 */
[----:B------:R1:W-:Y:S01]  /*0190*/  STG.E desc[UR6][R18.64], R17 ;  /* 0x0000001112007986 */ /* 0x0003e2000c101906 */
[----:B------:R-:W-:-:S05]  /*01a0*/  IMAD.WIDE R22, R15, 0x4, R18 ;  /* 0x000000040f167825 */ /* 0x000fca00078e0212 */
        /* <DEDUP_REMOVED lines=13> */
[----:B------:R-:W-:Y:S05]  /*0280*/  @P0 BRA `(.L_x_2) ;  /* 0xfffffffc00ac0947 */ /* 0x000fea000383ffff */
.L_x_1:
[----:B------:R-:W-:Y:S05]  /*0290*/  @!P1 BRA `(.L_x_0) ;  /* 0x0000000000889947 */ /* 0x000fea0003800000 */
[----:B------:R-:W-:Y:S02]  /*02a0*/  ISETP.GE.U32.AND P0, PT, R26, 0x4, PT ;  /* 0x000000041a00780c */ /* 0x000fe40003f06070 */
[----:B-1----:R-:W-:-:S04]  /*02b0*/  LOP3.LUT R12, R0, 0x3, RZ, 0xc0, !PT ;  /* 0x00000003000c7812 */ /* 0x002fc800078ec0ff */
[----:B------:R-:W-:-:S07]  /*02c0*/  ISETP.NE.AND P1, PT, R12, RZ, PT ;  /* 0x000000ff0c00720c */ /* 0x000fce0003f25270 */
[----:B------:R-:W-:Y:S06]  /*02d0*/  @!P0 BRA `(.L_x_3) ;  /* 0x0000000000308947 */ /* 0x000fec0003800000 */
[----:B------:R-:W0:Y:S01]  /*02e0*/  LDC.64 R4, c[0x0][0x3a8] ;  /* 0x0000ea00ff047b82 */ /* 0x000e220000000a00 */
[C---:B------:R-:W-:Y:S01]  /*02f0*/  IMAD R7, R16.reuse, R15, R2 ;  /* 0x0000000f10077224 */ /* 0x040fe200078e0202 */
[----:B------:R-:W-:Y:S01]  /*0300*/  MOV R13, 0x7fffffff ;  /* 0x7fffffff000d7802 */ /* 0x000fe20000000f00 */
[----:B------:R-:W-:Y:S02]  /*0310*/  VIADD R16, R16, 0x4 ;  /* 0x0000000410107836 */ /* 0x000fe40000000000 */
[----:B0-----:R-:W-:-:S05]  /*0320*/  IMAD.WIDE R4, R7, 0x4, R4 ;  /* 0x0000000407047825 */ /* 0x001fca00078e0204 */
[----:B------:R0:W-:Y:S01]  /*0330*/  STG.E desc[UR6][R4.64], R13 ;  /* 0x0000000d04007986 */ /* 0x0001e2000c101906 */
[----:B------:R-:W-:-:S05]  /*0340*/  IMAD.WIDE R6, R15, 0x4, R4 ;  /* 0x000000040f067825 */ /* 0x000fca00078e0204 */
[----:B------:R0:W-:Y:S01]  /*0350*/  STG.E desc[UR6][R6.64], R13 ;  /* 0x0000000d06007986 */ /* 0x0001e2000c101906 */
[----:B------:R-:W-:-:S05]  /*0360*/  IMAD.WIDE R8, R15, 0x4, R6 ;  /* 0x000000040f087825 */ /* 0x000fca00078e0206 */
[----:B------:R0:W-:Y:S01]  /*0370*/  STG.E desc[UR6][R8.64], R13 ;  /* 0x0000000d08007986 */ /* 0x0001e2000c101906 */
[----:B------:R-:W-:-:S05]  /*0380*/  IMAD.WIDE R10, R15, 0x4, R8 ;  /* 0x000000040f0a7825 */ /* 0x000fca00078e0208 */
[----:B------:R0:W-:Y:S02]  /*0390*/  STG.E desc[UR6][R10.64], R13 ;  /* 0x0000000d0a007986 */ /* 0x0001e4000c101906 */
.L_x_3:
[----:B------:R-:W-:Y:S05]  /*03a0*/  @!P1 BRA `(.L_x_0) ;  /* 0x0000000000449947 */ /* 0x000fea0003800000 */
[----:B0-----:R-:W-:Y:S02]  /*03b0*/  LOP3.LUT R4, R0, 0x1, RZ, 0xc0, !PT ;  /* 0x0000000100047812 */ /* 0x001fe400078ec0ff */
[----:B------:R-:W-:Y:S02]  /*03c0*/  ISETP.NE.AND P0, PT, R12, 0x1, PT ;  /* 0x000000010c00780c */ /* 0x000fe40003f05270 */
[----:B------:R-:W-:-:S13]  /*03d0*/  ISETP.NE.U32.AND P1, PT, R4, 0x1, PT ;  /* 0x000000010400780c */ /* 0x000fda0003f25070 */
[----:B------:R-:W0:Y:S01]  /*03e0*/  @!P1 LDC.64 R4, c[0x0][0x3a8] ;  /* 0x0000ea00ff049b82 */ /* 0x000e220000000a00 */
[----:B------:R-:W-:Y:S05]  /*03f0*/  @!P0 BRA `(.L_x_4) ;  /* 0x0000000000208947 */ /* 0x000fea0003800000 */
[----:B------:R-:W1:Y:S01]  /*0400*/  LDC.64 R6, c[0x0][0x3a8] ;  /* 0x0000ea00ff067b82 */ /* 0x000e620000000a00 */
[C---:B------:R-:W-:Y:S01]  /*0410*/  IMAD R9, R16.reuse, R15, R2 ;  /* 0x0000000f10097224 */ /* 0x040fe200078e0202 */
[----:B------:R-:W-:Y:S01]  /*0420*/  MOV R11, 0x7fffffff ;  /* 0x7fffffff000b7802 */ /* 0x000fe20000000f00 */
[----:B------:R-:W-:Y:S02]  /*0430*/  VIADD R16, R16, 0x2 ;  /* 0x0000000210107836 */ /* 0x000fe40000000000 */
[----:B-1----:R-:W-:-:S05]  /*0440*/  IMAD.WIDE R6, R9, 0x4, R6 ;  /* 0x0000000409067825 */ /* 0x002fca00078e0206 */
[----:B------:R1:W-:Y:S01]  /*0450*/  STG.E desc[UR6][R6.64], R11 ;  /* 0x0000000b06007986 */ /* 0x0003e2000c101906 */
[----:B------:R-:W-:-:S05]  /*0460*/  IMAD.WIDE R8, R15, 0x4, R6 ;  /* 0x000000040f087825 */ /* 0x000fca00078e0206 */
[----:B------:R1:W-:Y:S02]  /*0470*/  STG.E desc[UR6][R8.64], R11 ;  /* 0x0000000b08007986 */ /* 0x0003e4000c101906 */
.L_x_4:
[----:B------:R-:W-:Y:S01]  /*0480*/  @!P1 IMAD R15, R16, R15, R2 ;  /* 0x0000000f100f9224 */ /* 0x000fe200078e0202 */
[----:B-1----:R-:W-:-:S03]  /*0490*/  @!P1 MOV R7, 0x7fffffff ;  /* 0x7fffffff00079802 */ /* 0x002fc60000000f00 */
[----:B0-----:R-:W-:-:S05]  /*04a0*/  @!P1 IMAD.WIDE R4, R15, 0x4, R4 ;  /* 0x000000040f049825 */ /* 0x001fca00078e0204 */
[----:B------:R2:W-:Y:S02]  /*04b0*/  @!P1 STG.E desc[UR6][R4.64], R7 ;  /* 0x0000000704009986 */ /* 0x0005e4000c101906 */
.L_x_0:
[----:B------:R-:W0:Y:S02]  /*04c0*/  LDCU UR4, c[0x0][0x3a0] ;  /* 0x00007400ff0477ac */ /* 0x000e240008000800 */
[----:B01----:R-:W-:-:S05]  /*04d0*/  IMAD.U32 R13, RZ, RZ, UR4 ;  /* 0x00000004ff0d7e24 */ /* 0x003fca000f8e00ff */
[----:B------:R-:W-:-:S04]  /*04e0*/  ISETP.GE.AND P0, PT, R13, R0, PT ;  /* 0x000000000d00720c */ /* 0x000fc80003f06270 */
[----:B------:R-:W-:-:S13]  /*04f0*/  ISETP.LT.OR P0, PT, R13, 0x1, P0 ;  /* 0x000000010d00780c */ /* 0x000fda0000701670 */
[----:B------:R-:W-:Y:S05]  /*0500*/  @P0 EXIT ;  /* 0x000000000000094d */ /* 0x000fea0003800000 */
[----:B--2---:R-:W0:Y:S02]  /*0510*/  LDC.64 R4, c[0x0][0x390] ;  /* 0x0000e400ff047b82 */ /* 0x004e240000000a00 */
[----:B0-----:R-:W-:-:S06]  /*0520*/  IMAD.WIDE R4, R2, 0x4, R4 ;  /* 0x0000000402047825 */ /* 0x001fcc00078e0204 */
[----:B------:R-:W2:Y:S02]  /*0530*/  LDG.E.CONSTANT R5, desc[UR6][R4.64] ;  /* 0x0000000604057981 */ /* 0x000ea4000c1e9900 */
[----:B--2---:R-:W-:-:S04]  /*0540*/  IADD3 R6, PT, PT, -R5, R0, RZ ;  /* 0x0000000005067210 */ /* 0x004fc80007ffe1ff */
[----:B------:R-:W-:-:S04]  /*0550*/  ISETP.GT.AND P0, PT, R6, R13, PT ;  /* 0x0000000d0600720c */ /* 0x000fc80003f04270 */
[----:B------:R-:W-:-:S04]  /*0560*/  ISETP.GE.OR P0, PT, R5, R0, !P0 ;  /* 0x000000000500720c */ /* 0x000fc80004706670 */
[----:B------:R-:W-:-:S13]  /*0570*/  ISETP.LT.OR P0, PT, R5, RZ, P0 ;  /* 0x000000ff0500720c */ /* 0x000fda0000701670 */
[----:B------:R-:W-:Y:S05]  /*0580*/  @P0 EXIT ;  /* 0x000000000000094d */ /* 0x000fea0003800000 */
[----:B------:R-:W0:Y:S01]  /*0590*/  LDCU UR4, c[0x3][0x4] ;  /* 0x00c00080ff0477ac */ /* 0x000e220008000800 */
[----:B------:R-:W-:Y:S01]  /*05a0*/  IMAD.IADD R5, R5, 0x1, R13 ;  /* 0x0000000105057824 */ /* 0x000fe200078e020d */
[----:B0-----:R-:W-:-:S13]  /*05b0*/  FSETP.LT.AND P0, PT, RZ, UR4, PT ;  /* 0x00000004ff007c0b */ /* 0x001fda000bf01000 */
[----:B------:R-:W-:Y:S05]  /*05c0*/  @P0 BRA `(.L_x_5) ;  /* 0x0000000000c00947 */ /* 0x000fea0003800000 */
[----:B------:R-:W-:Y:S01]  /*05d0*/  ISETP.GE.U32.AND P0, PT, R14, R13, PT ;  /* 0x0000000d0e00720c */ /* 0x000fe20003f06070 */
[----:B------:R-:W0:Y:S01]  /*05e0*/  LDCU UR4, c[0x0][0x3a0] ;  /* 0x00007400ff0477ac */ /* 0x000e220008000800 */
[----:B------:R-:W-:Y:S11]  /*05f0*/  BSSY.RECONVERGENT B0, `(.L_x_6) ;  /* 0x000002c000007945 */ /* 0x000ff60003800200 */
[----:B------:R-:W-:Y:S05]  /*0600*/  @P0 BRA `(.L_x_7) ;  /* 0x0000000000a80947 */ /* 0x000fea0003800000 */
[----:B------:R-:W1:Y:S01]  /*0610*/  S2R R0, SR_CgaCtaId ;  /* 0x0000000000007919 */ /* 0x000e620000008800 */
[----:B------:R-:W-:-:S04]  /*0620*/  MOV R7, 0x400 ;  /* 0x0000040000077802 */ /* 0x000fc80000000f00 */
[----:B-1----:R-:W-:-:S07]  /*0630*/  LEA R7, R0, R7, 0x18 ;  /* 0x0000000700077211 */ /* 0x002fce00078ec0ff */
.L_x_14:
[----:B------:R-:W-:Y:S01]  /*0640*/  I2FP.F32.S32 R9, R14 ;  /* 0x0000000e00097245 */ /* 0x000fe20000201400 */
[----:B------:R-:W-:Y:S03]  /*0650*/  BSSY.RECONVERGENT B1, `(.L_x_8) ;  /* 0x000000e000017945 */ /* 0x000fe60003800200 */
[----:B------:R-:W-:Y:S01]  /*0660*/  IADD3 R4, PT, PT, R9, -0xd000000, RZ ;  /* 0xf300000009047810 */ /* 0x000fe20007ffe0ff */
[----:B------:R1:W2:Y:S03]  /*0670*/  MUFU.RSQ R0, R9 ;  /* 0x0000000900007308 */ /* 0x0002a60000001400 */
[----:B------:R-:W-:-:S13]  /*0680*/  ISETP.GT.U32.AND P0, PT, R4, 0x727fffff, PT ;  /* 0x727fffff0400780c */ /* 0x000fda0003f04070 */
[----:B-1----:R-:W-:Y:S05]  /*0690*/  @!P0 BRA `(.L_x_9) ;  /* 0x0000000000148947 */ /* 0x002fea0003800000 */
[----:B--2---:R-:W-:Y:S01]  /*06a0*/  IMAD.MOV.U32 R0, RZ, RZ, R9 ;  /* 0x000000ffff007224 */ /* 0x004fe200078e0009 */
[----:B------:R-:W-:-:S07]  /*06b0*/  MOV R12, 0x6d0 ;  /* 0x000006d0000c7802 */ /* 0x000fce0000000f00 */
[----:B0-----:R-:W-:Y:S05]  /*06c0*/  CALL.REL.NOINC `($__internal_0_$__cuda_sm20_sqrt_rn_f32_slowpath) ;  /* 0x00000010003c7944 */ /* 0x001fea0003c00000 */
[----:B------:R-:W-:Y:S01]  /*06d0*/  MOV R4, R6 ;  /* 0x0000000600047202 */ /* 0x000fe20000000f00 */
[----:B------:R-:W-:Y:S06]  /*06e0*/  BRA `(.L_x_10) ;  /* 0x0000000000107947 */ /* 0x000fec0003800000 */
.L_x_9:
[----:B--2---:R-:W-:Y:S01]  /*06f0*/  FMUL.FTZ R4, R9, R0 ;  /* 0x0000000009047220 */ /* 0x004fe20000410000 */
[----:B------:R-:W-:-:S03]  /*0700*/  FMUL.FTZ R0, R0, 0.5 ;  /* 0x3f00000000007820 */ /* 0x000fc60000410000 */
[----:B------:R-:W-:-:S04]  /*0710*/  FFMA R9, -R4, R4, R9 ;  /* 0x0000000404097223 */ /* 0x000fc80000000109 */
[----:B------:R-:W-:-:S07]  /*0720*/  FFMA R4, R9, R0, R4 ;  /* 0x0000000009047223 */ /* 0x000fce0000000004 */
.L_x_10:
[----:B0-----:R-:W-:Y:S05]  /*0730*/  BSYNC.RECONVERGENT B1 ;  /* 0x0000000000017941 */ /* 0x001fea0003800200 */
.L_x_8:
[----:B------:R-:W-:Y:S01]  /*0740*/  VIADD R0, R14, 0x1 ;  /* 0x000000010e007836 */ /* 0x000fe20000000000 */
[----:B------:R-:W-:Y:S04]  /*0750*/  BSSY.RECONVERGENT B1, `(.L_x_11) ;  /* 0x000000e000017945 */ /* 0x000fe80003800200 */
[----:B------:R-:W-:-:S04]  /*0760*/  I2FP.F32.S32 R0, R0 ;  /* 0x0000000000007245 */ /* 0x000fc80000201400 */
[----:B------:R-:W-:Y:S01]  /*0770*/  IADD3 R6, PT, PT, R0, -0xd000000, RZ ;  /* 0xf300000000067810 */ /* 0x000fe20007ffe0ff */
[----:B------:R0:W1:Y:S03]  /*0780*/  MUFU.RSQ R11, R0 ;  /* 0x00000000000b7308 */ /* 0x0000660000001400 */
[----:B------:R-:W-:-:S13]  /*0790*/  ISETP.GT.U32.AND P0, PT, R6, 0x727fffff, PT ;  /* 0x727fffff0600780c */ /* 0x000fda0003f04070 */
[----:B0-----:R-:W-:Y:S05]  /*07a0*/  @!P0 BRA `(.L_x_12) ;  /* 0x0000000000108947 */ /* 0x001fea0003800000 */
[----:B------:R-:W-:-:S07]  /*07b0*/  MOV R12, 0x7d0 ;  /* 0x000007d0000c7802 */ /* 0x000fce0000000f00 */
[----:B-1----:R-:W-:Y:S05]  /*07c0*/  CALL.REL.NOINC `($__internal_0_$__cuda_sm20_sqrt_rn_f32_slowpath) ;  /* 0x0000000c00fc7944 */ /* 0x002fea0003c00000 */
[----:B------:R-:W-:Y:S01]  /*07d0*/  IMAD.MOV.U32 R9, RZ, RZ, R6 ;  /* 0x000000ffff097224 */ /* 0x000fe200078e0006 */
[----:B------:R-:W-:Y:S06]  /*07e0*/  BRA `(.L_x_13) ;  /* 0x0000000000107947 */ /* 0x000fec0003800000 */
.L_x_12:
[----:B-1----:R-:W-:Y:S01]  /*07f0*/  FMUL.FTZ R9, R0, R11 ;  /* 0x0000000b00097220 */ /* 0x002fe20000410000 */
[----:B------:R-:W-:-:S03]  /*0800*/  FMUL.FTZ R6, R11, 0.5 ;  /* 0x3f0000000b067820 */ /* 0x000fc60000410000 */
[----:B------:R-:W-:-:S04]  /*0810*/  FFMA R0, -R9, R9, R0 ;  /* 0x0000000909007223 */ /* 0x000fc80000000100 */
[----:B------:R-:W-:-:S07]  /*0820*/  FFMA R9, R0, R6, R9 ;  /* 0x0000000600097223 */ /* 0x000fce0000000009 */
.L_x_13:
[----:B------:R-:W-:Y:S05]  /*0830*/  BSYNC.RECONVERGENT B1 ;  /* 0x0000000000017941 */ /* 0x000fea0003800200 */
.L_x_11:
[----:B------:R-:W-:Y:S01]  /*0840*/  FADD R4, R9, -R4 ;  /* 0x8000000409047221 */ /* 0x000fe20000000000 */
[----:B------:R-:W-:Y:S01]  /*0850*/  LEA R9, R14, R7, 0x2 ;  /* 0x000000070e097211 */ /* 0x000fe200078e10ff */
[----:B------:R-:W-:Y:S01]  /*0860*/  IMAD.U32 R13, RZ, RZ, UR4 ;  /* 0x00000004ff0d7e24 */ /* 0x000fe2000f8e00ff */
[----:B------:R-:W-:-:S03]  /*0870*/  IADD3 R14, PT, PT, R3, R14, RZ ;  /* 0x0000000e030e7210 */ /* 0x000fc60007ffe0ff */
[----:B------:R1:W-:Y:S01]  /*0880*/  STS [R9], R4 ;  /* 0x0000000409007388 */ /* 0x0003e20000000800 */
[----:B------:R-:W-:-:S13]  /*0890*/  ISETP.GE.AND P0, PT, R14, R13, PT ;  /* 0x0000000d0e00720c */ /* 0x000fda0003f06270 */
[----:B-1----:R-:W-:Y:S05]  /*08a0*/  @!P0 BRA `(.L_x_14) ;  /* 0xfffffffc00648947 */ /* 0x002fea000383ffff */
.L_x_7:
[----:B0-----:R-:W-:Y:S05]  /*08b0*/  BSYNC.RECONVERGENT B0 ;  /* 0x0000000000007941 */ /* 0x001fea0003800200 */
.L_x_6:
[----:B------:R-:W-:Y:S06]  /*08c0*/  BAR.SYNC.DEFER_BLOCKING 0x0 ;  /* 0x0000000000007b1d */ /* 0x000fec0000010000 */
.L_x_5:
[----:B------:R-:W0:Y:S02]  /*08d0*/  LDCU UR4, c[0x0][0x39c] ;  /* 0x00007380ff0477ac */ /* 0x000e240008000800 */
[----:B0-----:R-:W-:-:S13]  /*08e0*/  ISETP.GE.AND P0, PT, R5, UR4, PT ;  /* 0x0000000405007c0c */ /* 0x001fda000bf06270 */
[----:B------:R-:W-:Y:S05]  /*08f0*/  @P0 EXIT ;  /* 0x000000000000094d */ /* 0x000fea0003800000 */
[----:B------:R-:W0:Y:S02]  /*0900*/  LDCU UR4, c[0x3][0x4] ;  /* 0x00c00080ff0477ac */ /* 0x000e240008000800 */
[----:B0-----:R-:W-:-:S13]  /*0910*/  FSETP.LT.AND P0, PT, RZ, UR4, PT ;  /* 0x00000004ff007c0b */ /* 0x001fda000bf01000 */
[----:B------:R-:W-:Y:S05]  /*0920*/  @P0 BRA `(.L_x_15) ;  /* 0x0000000400c80947 */ /* 0x000fea0003800000 */
[C---:B------:R-:W-:Y:S02]  /*0930*/  LOP3.LUT R16, R13.reuse, 0x3, RZ, 0xc0, !PT ;  /* 0x000000030d107812 */ /* 0x040fe400078ec0ff */
[----:B------:R-:W-:-:S07]  /*0940*/  LOP3.LUT R4, R13, 0x7ffffffc, RZ, 0xc0, !PT ;  /* 0x7ffffffc0d047812 */ /* 0x000fce00078ec0ff */
.L_x_23:
[----:B0-----:R-:W0:Y:S01]  /*0950*/  LDCU UR4, c[0x0][0x3a0] ;  /* 0x00007400ff0477ac */ /* 0x001e220008000800 */
[----:B------:R-:W-:Y:S02]  /*0960*/  HFMA2 R0, -RZ, RZ, 0, 0 ;  /* 0x00000000ff007431 */ /* 0x000fe400000001ff */
[----:B------:R-:W-:Y:S01]  /*0970*/  IMAD.MOV.U32 R3, RZ, RZ, RZ ;  /* 0x000000ffff037224 */ /* 0x000fe200078e00ff */
[----:B------:R-:W-:Y:S01]  /*0980*/  MOV R15, RZ ;  /* 0x000000ff000f7202 */ /* 0x000fe20000000f00 */
[----:B------:R-:W-:Y:S01]  /*0990*/  IMAD.MOV.U32 R17, RZ, RZ, R5 ;  /* 0x000000ffff117224 */ /* 0x000fe200078e0005 */
[----:B0-----:R-:W-:-:S09]  /*09a0*/  UISETP.GE.U32.AND UP0, UPT, UR4, 0x4, UPT ;  /* 0x000000040400788c */ /* 0x001fd2000bf06070 */
[----:B------:R-:W-:Y:S05]  /*09b0*/  BRA.U !UP0, `(.L_x_16) ;  /* 0x00000001089c7547 */ /* 0x000fea000b800000 */
[----:B------:R-:W0:Y:S01]  /*09c0*/  S2R R3, SR_CgaCtaId ;  /* 0x0000000000037919 */ /* 0x000e220000008800 */
[----:B------:R-:W1:Y:S01]  /*09d0*/  LDC R0, c[0x0][0x398] ;  /* 0x0000e600ff007b82 */ /* 0x000e620000000800 */
[----:B------:R-:W-:Y:S01]  /*09e0*/  MOV R14, 0x400 ;  /* 0x00000400000e7802 */ /* 0x000fe20000000f00 */
[----:B------:R-:W-:Y:S01]  /*09f0*/  BSSY.RECONVERGENT B0, `(.L_x_17) ;  /* 0x0000022000007945 */ /* 0x000fe20003800200 */
[----:B------:R-:W-:Y:S02]  /*0a00*/  MOV R19, RZ ;  /* 0x000000ff00137202 */ /* 0x000fe40000000f00 */
[----:B------:R-:W-:-:S03]  /*0a10*/  MOV R17, R5 ;  /* 0x0000000500117202 */ /* 0x000fc60000000f00 */
[----:B------:R-:W2:Y:S01]  /*0a20*/  LDC.64 R6, c[0x0][0x388] ;  /* 0x0000e200ff067b82 */ /* 0x000ea20000000a00 */
[----:B0-----:R-:W-:Y:S01]  /*0a30*/  LEA R14, R3, R14, 0x18 ;  /* 0x0000000e030e7211 */ /* 0x001fe200078ec0ff */
[----:B------:R-:W-:-:S07]  /*0a40*/  IMAD.MOV.U32 R3, RZ, RZ, RZ ;  /* 0x000000ffff037224 */ /* 0x000fce00078e00ff */
.L_x_18:
[CC--:B-1----:R-:W-:Y:S02]  /*0a50*/  IMAD R9, R17.reuse, R0.reuse, -R0 ;  /* 0x0000000011097224 */ /* 0x0c2fe400078e0a00 */
[----:B------:R-:W-:Y:S02]  /*0a60*/  IMAD R23, R17, R0, R2 ;  /* 0x0000000011177224 */ /* 0x000fe400078e0202 */
[----:B------:R-:W-:Y:S01]  /*0a70*/  IMAD.IADD R11, R9, 0x1, -R0 ;  /* 0x00000001090b7824 */ /* 0x000fe200078e0a00 */
[----:B------:R-:W-:Y:S01]  /*0a80*/  IADD3 R13, PT, PT, R2, R9, RZ ;  /* 0x00000009020d7210 */ /* 0x000fe20007ffe0ff */
[----:B--2---:R-:W-:-:S03]  /*0a90*/  IMAD.WIDE R22, R23, 0x4, R6 ;  /* 0x0000000417167825 */ /* 0x004fc600078e0206 */
[C---:B------:R-:W-:Y:S01]  /*0aa0*/  IADD3 R21, PT, PT, R2.reuse, R11, RZ ;  /* 0x0000000b02157210 */ /* 0x040fe20007ffe0ff */
[----:B------:R-:W-:Y:S01]  /*0ab0*/  IMAD.WIDE R12, R13, 0x4, R6 ;  /* 0x000000040d0c7825 */ /* 0x000fe200078e0206 */
[----:B------:R-:W-:Y:S01]  /*0ac0*/  IADD3 R25, PT, PT, R2, -R0, R11 ;  /* 0x8000000002197210 */ /* 0x000fe20007ffe00b */
[----:B------:R-:W2:Y:S02]  /*0ad0*/  LDG.E.CONSTANT R22, desc[UR6][R22.64] ;  /* 0x0000000616167981 */ /* 0x000ea4000c1e9900 */
[--C-:B------:R-:W-:Y:S02]  /*0ae0*/  IMAD.WIDE R20, R21, 0x4, R6.reuse ;  /* 0x0000000415147825 */ /* 0x100fe400078e0206 */
[----:B------:R-:W3:Y:S02]  /*0af0*/  LDG.E.CONSTANT R13, desc[UR6][R12.64] ;  /* 0x000000060c0d7981 */ /* 0x000ee4000c1e9900 */
[----:B------:R-:W-:Y:S02]  /*0b00*/  IMAD.WIDE R24, R25, 0x4, R6 ;  /* 0x0000000419187825 */ /* 0x000fe400078e0206 */
[----:B------:R-:W4:Y:S04]  /*0b10*/  LDG.E.CONSTANT R20, desc[UR6][R20.64] ;  /* 0x0000000614147981 */ /* 0x000f28000c1e9900 */
[----:B------:R-:W5:Y:S01]  /*0b20*/  LDG.E.CONSTANT R25, desc[UR6][R24.64] ;  /* 0x0000000618197981 */ /* 0x000f62000c1e9900 */
[C---:B------:R-:W-:Y:S01]  /*0b30*/  IMAD R8, R19.reuse, 0x4, R14 ;  /* 0x0000000413087824 */ /* 0x040fe200078e020e */
[----:B------:R-:W-:-:S02]  /*0b40*/  IADD3 R19, PT, PT, R19, 0x4, RZ ;  /* 0x0000000413137810 */ /* 0x000fc40007ffe0ff */
[----:B------:R-:W-:Y:S02]  /*0b50*/  IADD3 R17, PT, PT, R17, -0x4, RZ ;  /* 0xfffffffc11117810 */ /* 0x000fe40007ffe0ff */
[----:B------:R-:W-:Y:S01]  /*0b60*/  ISETP.NE.AND P0, PT, R19, R4, PT ;  /* 0x000000041300720c */ /* 0x000fe20003f05270 */
[----:B------:R-:W2:Y:S02]  /*0b70*/  LDS.128 R8, [R8] ;  /* 0x0000000008087984 */ /* 0x000ea40000000c00 */
[C---:B--2---:R-:W-:Y:S01]  /*0b80*/  FFMA R18, R22.reuse, R8, R15 ;  /* 0x0000000816127223 */ /* 0x044fe2000000000f */
[----:B------:R-:W-:-:S03]  /*0b90*/  FADD R3, R22, R3 ;  /* 0x0000000316037221 */ /* 0x000fc60000000000 */
[----:B---3--:R-:W-:Y:S01]  /*0ba0*/  FFMA R9, R13, R9, R18 ;  /* 0x000000090d097223 */ /* 0x008fe20000000012 */
[----:B------:R-:W-:-:S03]  /*0bb0*/  FADD R3, R3, R13 ;  /* 0x0000000d03037221 */ /* 0x000fc60000000000 */
[----:B----4-:R-:W-:Y:S01]  /*0bc0*/  FFMA R10, R20, R10, R9 ;  /* 0x0000000a140a7223 */ /* 0x010fe20000000009 */
[----:B------:R-:W-:-:S03]  /*0bd0*/  FADD R3, R3, R20 ;  /* 0x0000001403037221 */ /* 0x000fc60000000000 */
[----:B-----5:R-:W-:Y:S01]  /*0be0*/  FFMA R15, R25, R11, R10 ;  /* 0x0000000b190f7223 */ /* 0x020fe2000000000a */
[----:B------:R-:W-:Y:S01]  /*0bf0*/  FADD R3, R3, R25 ;  /* 0x0000001903037221 */ /* 0x000fe20000000000 */
[----:B------:R-:W-:Y:S06]  /*0c00*/  @P0 BRA `(.L_x_18) ;  /* 0xfffffffc00900947 */ /* 0x000fec000383ffff */
[----:B------:R-:W-:Y:S05]  /*0c10*/  BSYNC.RECONVERGENT B0 ;  /* 0x0000000000007941 */ /* 0x000fea0003800200 */
.L_x_17:
[----:B------:R-:W-:-:S07]  /*0c20*/  IMAD.MOV.U32 R0, RZ, RZ, R4 ;  /* 0x000000ffff007224 */ /* 0x000fce00078e0004 */
.L_x_16:
[----:B------:R-:W-:Y:S01]  /*0c30*/  ISETP.NE.AND P0, PT, R16, RZ, PT ;  /* 0x000000ff1000720c */ /* 0x000fe20003f05270 */
[----:B------:R-:W-:-:S12]  /*0c40*/  BSSY.RECONVERGENT B0, `(.L_x_19) ;  /* 0x000001c000007945 */ /* 0x000fd80003800200 */
[----:B------:R-:W-:Y:S05]  /*0c50*/  @!P0 BRA `(.L_x_20) ;  /* 0x0000000000688947 */ /* 0x000fea0003800000 */
[----:B------:R-:W0:Y:S08]  /*0c60*/  LDC R14, c[0x0][0x398] ;  /* 0x0000e600ff0e7b82 */ /* 0x000e300000000800 */
[----:B------:R-:W1:Y:S01]  /*0c70*/  LDC.64 R6, c[0x0][0x388] ;  /* 0x0000e200ff067b82 */ /* 0x000e620000000a00 */
[----:B0-----:R-:W-:-:S04]  /*0c80*/  IMAD R13, R17, R14, R2 ;  /* 0x0000000e110d7224 */ /* 0x001fc800078e0202 */
[----:B-1----:R-:W-:-:S06]  /*0c90*/  IMAD.WIDE R12, R13, 0x4, R6 ;  /* 0x000000040d0c7825 */ /* 0x002fcc00078e0206 */
[----:B------:R-:W2:Y:S01]  /*0ca0*/  LDG.E.CONSTANT R12, desc[UR6][R12.64] ;  /* 0x000000060c0c7981 */ /* 0x000ea2000c1e9900 */
[----:B------:R-:W0:Y:S01]  /*0cb0*/  S2UR UR5, SR_CgaCtaId ;  /* 0x00000000000579c3 */ /* 0x000e220000008800 */
[----:B------:R-:W-:Y:S01]  /*0cc0*/  UMOV UR4, 0x400 ;  /* 0x0000040000047882 */ /* 0x000fe20000000000 */
[----:B------:R-:W-:Y:S01]  /*0cd0*/  ISETP.NE.AND P0, PT, R16, 0x1, PT ;  /* 0x000000011000780c */ /* 0x000fe20003f05270 */
[----:B0-----:R-:W-:-:S06]  /*0ce0*/  ULEA UR4, UR5, UR4, 0x18 ;  /* 0x0000000405047291 */ /* 0x001fcc000f8ec0ff */
[----:B------:R-:W-:-:S06]  /*0cf0*/  LEA R8, R0, UR4, 0x2 ;  /* 0x0000000400087c11 */ /* 0x000fcc000f8e10ff */
[----:B------:R-:W0:Y:S01]  /*0d00*/  LDS.128 R8, [R8] ;  /* 0x0000000008087984 */ /* 0x000e220000000c00 */
[----:B--2---:R-:W-:Y:S01]  /*0d10*/  FADD R3, R3, R12 ;  /* 0x0000000c03037221 */ /* 0x004fe20000000000 */
[----:B0-----:R-:W-:Y:S01]  /*0d20*/  FFMA R15, R12, R8, R15 ;  /* 0x000000080c0f7223 */ /* 0x001fe2000000000f */
[----:B------:R-:W-:Y:S06]  /*0d30*/  @!P0 BRA `(.L_x_20) ;  /* 0x0000000000308947 */ /* 0x000fec0003800000 */
[----:B------:R-:W-:Y:S01]  /*0d40*/  ISETP.NE.AND P0, PT, R16, 0x2, PT ;  /* 0x000000021000780c */ /* 0x000fe20003f05270 */
[----:B------:R-:W-:-:S05]  /*0d50*/  IMAD R11, R17, R14, -R14 ;  /* 0x0000000e110b7224 */ /* 0x000fca00078e0a0e */
[----:B------:R-:W-:-:S05]  /*0d60*/  IADD3 R13, PT, PT, R2, R11, RZ ;  /* 0x0000000b020d7210 */ /* 0x000fca0007ffe0ff */
[----:B------:R-:W-:Y:S02]  /*0d70*/  IMAD.WIDE R12, R13, 0x4, R6 ;  /* 0x000000040d0c7825 */ /* 0x000fe400078e0206 */
[----:B------:R-:W-:-:S04]  /*0d80*/  @P0 IADD3 R11, PT, PT, R2, -R14, R11 ;  /* 0x8000000e020b0210 */ /* 0x000fc80007ffe00b */
[----:B------:R-:W2:Y:S01]  /*0d90*/  LDG.E.CONSTANT R12, desc[UR6][R12.64] ;  /* 0x000000060c0c7981 */ /* 0x000ea2000c1e9900 */
[----:B------:R-:W-:-:S06]  /*0da0*/  @P0 IMAD.WIDE R6, R11, 0x4, R6 ;  /* 0x000000040b060825 */ /* 0x000fcc00078e0206 */
[----:B------:R-:W3:Y:S01]  /*0db0*/  @P0 LDG.E.CONSTANT R6, desc[UR6][R6.64] ;  /* 0x0000000606060981 */ /* 0x000ee2000c1e9900 */
[----:B--2---:R-:W-:Y:S01]  /*0dc0*/  FFMA R15, R12, R9, R15 ;  /* 0x000000090c0f7223 */ /* 0x004fe2000000000f */
[----:B------:R-:W-:-:S03]  /*0dd0*/  FADD R3, R3, R12 ;  /* 0x0000000c03037221 */ /* 0x000fc60000000000 */
[----:B---3--:R-:W-:Y:S01]  /*0de0*/  @P0 FFMA R15, R6, R10, R15 ;  /* 0x0000000a060f0223 */ /* 0x008fe2000000000f */
[----:B------:R-:W-:-:S07]  /*0df0*/  @P0 FADD R3, R3, R6 ;  /* 0x0000000603030221 */ /* 0x000fce0000000000 */
.L_x_20:
[----:B------:R-:W-:Y:S05]  /*0e00*/  BSYNC.RECONVERGENT B0 ;  /* 0x0000000000007941 */ /* 0x000fea0003800200 */
.L_x_19:
[----:B------:R-:W0:Y:S01]  /*0e10*/  MUFU.RCP R0, R3 ;  /* 0x0000000300007308 */ /* 0x000e220000001000 */
[----:B------:R-:W-:Y:S01]  /*0e20*/  BSSY.RECONVERGENT B0, `(.L_x_21) ;  /* 0x000000c000007945 */ /* 0x000fe20003800200 */
[----:B------:R-:W-:-:S06]  /*0e30*/  FSETP.GT.AND P2, PT, R3, RZ, PT ;  /* 0x000000ff0300720b */ /* 0x000fcc0003f44000 */
[----:B------:R-:W1:Y:S01]  /*0e40*/  FCHK P0, R15, R3 ;  /* 0x000000030f007302 */ /* 0x000e620000000000 */
[----:B0-----:R-:W-:-:S04]  /*0e50*/  FFMA R7, R0, -R3, 1 ;  /* 0x3f80000000077423 */ /* 0x001fc80000000803 */
[----:B------:R-:W-:-:S04]  /*0e60*/  FFMA R0, R0, R7, R0 ;  /* 0x0000000700007223 */ /* 0x000fc80000000000 */
[----:B------:R-:W-:-:S04]  /*0e70*/  FFMA R6, R0, R15, RZ ;  /* 0x0000000f00067223 */ /* 0x000fc800000000ff */
[----:B------:R-:W-:-:S04]  /*0e80*/  FFMA R7, R6, -R3, R15 ;  /* 0x8000000306077223 */ /* 0x000fc8000000000f */
[----:B------:R-:W-:Y:S01]  /*0e90*/  FFMA R0, R0, R7, R6 ;  /* 0x0000000700007223 */ /* 0x000fe20000000006 */
[----:B-1----:R-:W-:Y:S06]  /*0ea0*/  @!P0 BRA `(.L_x_22) ;  /* 0x00000000000c8947 */ /* 0x002fec0003800000 */
[----:B------:R-:W-:Y:S02]  /*0eb0*/  MOV R0, R15 ;  /* 0x0000000f00007202 */ /* 0x000fe40000000f00 */
[----:B------:R-:W-:-:S07]  /*0ec0*/  MOV R6, 0xee0 ;  /* 0x00000ee000067802 */ /* 0x000fce0000000f00 */
[----:B------:R-:W-:Y:S05]  /*0ed0*/  CALL.REL.NOINC `($__internal_1_$__cuda_sm3x_div_rn_noftz_f32_slowpath) ;  /* 0x0000000800907944 */ /* 0x000fea0003c00000 */
.L_x_22:
[----:B------:R-:W-:Y:S05]  /*0ee0*/  BSYNC.RECONVERGENT B0 ;  /* 0x0000000000007941 */ /* 0x000fea0003800200 */
.L_x_21:
[----:B------:R-:W0:Y:S01]  /*0ef0*/  LDCU UR4, c[0x0][0x3a0] ;  /* 0x00007400ff0477ac */ /* 0x000e220008000800 */
[----:B------:R-:W1:Y:S01]  /*0f00*/  LDC.64 R6, c[0x0][0x380] ;  /* 0x0000e000ff067b82 */ /* 0x000e620000000a00 */
[----:B------:R-:W2:Y:S01]  /*0f10*/  LDCU.64 UR8, c[0x0][0x398] ;  /* 0x00007300ff0877ac */ /* 0x000ea20008000a00 */
[----:B0-----:R-:W-:-:S04]  /*0f20*/  VIADD R3, R5, -UR4 ;  /* 0x8000000405037c36 */ /* 0x001fc80008000000 */
[----:B--2---:R-:W-:-:S04]  /*0f30*/  IMAD R3, R3, UR8, R2 ;  /* 0x0000000803037c24 */ /* 0x004fc8000f8e0202 */
[C---:B-1----:R-:W-:Y:S01]  /*0f40*/  IMAD.WIDE R8, R3.reuse, 0x4, R6 ;  /* 0x0000000403087825 */ /* 0x042fe200078e0206 */
[----:B------:R-:W-:-:S05]  /*0f50*/  IADD3 R11, PT, PT, R3, UR8, RZ ;  /* 0x00000008030b7c10 */ /* 0x000fca000fffe0ff */
[----:B------:R-:W-:Y:S01]  /*0f60*/  IMAD.WIDE R6, R11, 0x4, R6 ;  /* 0x000000040b067825 */ /* 0x000fe200078e0206 */
[----:B------:R-:W2:Y:S01]  /*0f70*/  LDG.E.CONSTANT R8, desc[UR6][R8.64] ;  /* 0x0000000608087981 */ /* 0x000ea2000c1e9900 */
[----:B------:R-:W0:Y:S04]  /*0f80*/  LDC.64 R10, c[0x0][0x3a8] ;  /* 0x0000ea00ff0a7b82 */ /* 0x000e280000000a00 */
[----:B------:R-:W3:Y:S01]  /*0f90*/  LDG.E.CONSTANT R7, desc[UR6][R6.64] ;  /* 0x0000000606077981 */ /* 0x000ee2000c1e9900 */
[----:B------:R-:W-:Y:S01]  /*0fa0*/  FSEL R0, R0, RZ, P2 ;  /* 0x000000ff00007208 */ /* 0x000fe20001000000 */
[C---:B------:R-:W-:Y:S01]  /*0fb0*/  IMAD R13, R5.reuse, UR8, R2 ;  /* 0x00000008050d7c24 */ /* 0x040fe2000f8e0202 */
[----:B------:R-:W-:-:S03]  /*0fc0*/  IADD3 R5, PT, PT, R5, 0x1, RZ ;  /* 0x0000000105057810 */ /* 0x000fc60007ffe0ff */
[----:B------:R-:W-:Y:S01]  /*0fd0*/  FADD R3, -R0, 1 ;  /* 0x3f80000000037421 */ /* 0x000fe20000000100 */
[----:B------:R-:W-:Y:S01]  /*0fe0*/  ISETP.GE.AND P0, PT, R5, UR9, PT ;  /* 0x0000000905007c0c */ /* 0x000fe2000bf06270 */
[----:B0-----:R-:W-:-:S04]  /*0ff0*/  IMAD.WIDE R10, R13, 0x4, R10 ;  /* 0x000000040d0a7825 */ /* 0x001fc800078e020a */
[----:B--2---:R-:W-:-:S04]  /*1000*/  FMUL R3, R8, R3 ;  /* 0x0000000308037220 */ /* 0x004fc80000400000 */
[----:B---3--:R-:W-:-:S05]  /*1010*/  FFMA R3, R0, R7, R3 ;  /* 0x0000000700037223 */ /* 0x008fca0000000003 */
[----:B------:R0:W-:Y:S01]  /*1020*/  STG.E desc[UR6][R10.64], R3 ;  /* 0x000000030a007986 */ /* 0x0001e2000c101906 */
[----:B------:R-:W-:Y:S05]  /*1030*/  @!P0 BRA `(.L_x_23) ;  /* 0xfffffff800448947 */ /* 0x000fea000383ffff */
[----:B------:R-:W-:Y:S05]  /*1040*/  EXIT ;  /* 0x000000000000794d */ /* 0x000fea0003800000 */
.L_x_15:
[C---:B------:R-:W-:Y:S02]  /*1050*/  LOP3.LUT R11, R13.reuse, 0x7ffffffc, RZ, 0xc0, !PT ;  /* 0x7ffffffc0d0b7812 */ /* 0x040fe400078ec0ff */
[----:B------:R-:W-:-:S03]  /*1060*/  LOP3.LUT R10, R13, 0x3, RZ, 0xc0, !PT ;  /* 0x000000030d0a7812 */ /* 0x000fc600078ec0ff */
[----:B------:R-:W-:-:S07]  /*1070*/  IMAD.MOV R4, RZ, RZ, -R11 ;  /* 0x000000ffff047224 */ /* 0x000fce00078e0a0b */
.L_x_31:
[----:B0-----:R-:W0:Y:S01]  /*1080*/  LDCU UR4, c[0x0][0x3a0] ;  /* 0x00007400ff0477ac */ /* 0x001e220008000800 */
[----:B------:R-:W-:Y:S01]  /*1090*/  HFMA2 R3, -RZ, RZ, 0, 0 ;  /* 0x00000000ff037431 */ /* 0x000fe200000001ff */
[----:B------:R-:W-:Y:S01]  /*10a0*/  MOV R0, RZ ;  /* 0x000000ff00007202 */ /* 0x000fe20000000f00 */
[----:B------:R-:W-:Y:S02]  /*10b0*/  HFMA2 R22, -RZ, RZ, 0, 0 ;  /* 0x00000000ff167431 */ /* 0x000fe400000001ff */
[----:B------:R-:W-:Y:S01]  /*10c0*/  IMAD.MOV.U32 R23, RZ, RZ, R5 ;  /* 0x000000ffff177224 */ /* 0x000fe200078e0005 */
[----:B0-----:R-:W-:-:S09]  /*10d0*/  UISETP.GE.U32.AND UP0, UPT, UR4, 0x4, UPT ;  /* 0x000000040400788c */ /* 0x001fd2000bf06070 */
[----:B------:R-:W-:Y:S05]  /*10e0*/  BRA.U !UP0, `(.L_x_24) ;  /* 0x0000000108b07547 */ /* 0x000fea000b800000 */
[----:B------:R-:W0:Y:S01]  /*10f0*/  LDC R25, c[0x0][0x398] ;  /* 0x0000e600ff197b82 */ /* 0x000e220000000800 */
[C---:B------:R-:W-:Y:S01]  /*1100*/  IADD3 R27, PT, PT, R5.reuse, -0x1, RZ ;  /* 0xffffffff051b7810 */ /* 0x040fe20007ffe0ff */
[C---:B------:R-:W-:Y:S01]  /*1110*/  VIADD R29, R5.reuse, 0xfffffffe ;  /* 0xfffffffe051d7836 */ /* 0x040fe20000000000 */
[----:B------:R-:W-:Y:S01]  /*1120*/  IADD3 R24, PT, PT, R5, -0x3, RZ ;  /* 0xfffffffd05187810 */ /* 0x000fe20007ffe0ff */
[----:B------:R-:W-:Y:S01]  /*1130*/  BSSY.RECONVERGENT B0, `(.L_x_25) ;  /* 0x0000026000007945 */ /* 0x000fe20003800200 */
[----:B------:R-:W-:Y:S01]  /*1140*/  MOV R3, RZ ;  /* 0x000000ff00037202 */ /* 0x000fe20000000f00 */
[----:B------:R-:W-:Y:S01]  /*1150*/  IMAD.MOV.U32 R0, RZ, RZ, 0x8 ;  /* 0x00000008ff007424 */ /* 0x000fe200078e00ff */
[----:B------:R-:W-:Y:S01]  /*1160*/  MOV R28, R4 ;  /* 0x00000004001c7202 */ /* 0x000fe20000000f00 */
[----:B------:R-:W1:Y:S01]  /*1170*/  LDC.64 R6, c[0x0][0x388] ;  /* 0x0000e200ff067b82 */ /* 0x000e620000000a00 */
[----:B------:R-:W-:Y:S01]  /*1180*/  MOV R23, R5 ;  /* 0x0000000500177202 */ /* 0x000fe20000000f00 */
[----:B0-----:R-:W-:-:S02]  /*1190*/  IMAD R27, R27, R25, R2 ;  /* 0x000000191b1b7224 */ /* 0x001fc400078e0202 */
[-CC-:B------:R-:W-:Y:S02]  /*11a0*/  IMAD R29, R29, R25.reuse, R2.reuse ;  /* 0x000000191d1d7224 */ /* 0x180fe400078e0202 */
[-CC-:B------:R-:W-:Y:S02]  /*11b0*/  IMAD R24, R24, R25.reuse, R2.reuse ;  /* 0x0000001918187224 */ /* 0x180fe400078e0202 */
[----:B------:R-:W-:-:S07]  /*11c0*/  IMAD R26, R5, R25, R2 ;  /* 0x00000019051a7224 */ /* 0x000fce00078e0202 */
.L_x_26:
[--C-:B-1----:R-:W-:Y:S01]  /*11d0*/  IMAD.WIDE R12, R26, 0x4, R6.reuse ;  /* 0x000000041a0c7825 */ /* 0x102fe200078e0206 */
[----:B------:R0:W1:Y:S03]  /*11e0*/  LDC.64 R16, c[0x3][R0+-0x8] ;  /* 0x00fffe0000107b82 */ /* 0x0000660000000a00 */
[--C-:B------:R-:W-:Y:S02]  /*11f0*/  IMAD.WIDE R8, R27, 0x4, R6.reuse ;  /* 0x000000041b087825 */ /* 0x100fe400078e0206 */
[----:B------:R-:W2:Y:S02]  /*1200*/  LDG.E.CONSTANT R13, desc[UR6][R12.64] ;  /* 0x000000060c0d7981 */ /* 0x000ea4000c1e9900 */
[--C-:B------:R-:W-:Y:S01]  /*1210*/  IMAD.WIDE R14, R29, 0x4, R6.reuse ;  /* 0x000000041d0e7825 */ /* 0x100fe200078e0206 */
[----:B------:R0:W3:Y:S01]  /*1220*/  LDC.64 R18, c[0x3][R0] ;  /* 0x00c0000000127b82 */ /* 0x0000e20000000a00 */
[----:B------:R2:W4:Y:S02]  /*1230*/  LDG.E.CONSTANT R8, desc[UR6][R8.64] ;  /* 0x0000000608087981 */ /* 0x000524000c1e9900 */
[----:B------:R-:W-:-:S02]  /*1240*/  IMAD.WIDE R20, R24, 0x4, R6 ;  /* 0x0000000418147825 */ /* 0x000fc400078e0206 */
[----:B------:R-:W5:Y:S04]  /*1250*/  LDG.E.CONSTANT R15, desc[UR6][R14.64] ;  /* 0x000000060e0f7981 */ /* 0x000f68000c1e9900 */
[----:B------:R-:W3:Y:S01]  /*1260*/  LDG.E.CONSTANT R20, desc[UR6][R20.64] ;  /* 0x0000000614147981 */ /* 0x000ee2000c1e9900 */
[----:B------:R-:W-:Y:S01]  /*1270*/  VIADD R28, R28, 0x4 ;  /* 0x000000041c1c7836 */ /* 0x000fe20000000000 */
[----:B0-----:R-:W-:Y:S01]  /*1280*/  IADD3 R0, PT, PT, R0, 0x10, RZ ;  /* 0x0000001000007810 */ /* 0x001fe20007ffe0ff */
[----:B------:R-:W-:-:S03]  /*1290*/  VIADD R23, R23, 0xfffffffc ;  /* 0xfffffffc17177836 */ /* 0x000fc60000000000 */
[----:B------:R-:W-:Y:S01]  /*12a0*/  ISETP.NE.AND P0, PT, R28, RZ, PT ;  /* 0x000000ff1c00720c */ /* 0x000fe20003f05270 */
[C---:B--2---:R-:W-:Y:S01]  /*12b0*/  FADD R9, R13.reuse, R3 ;  /* 0x000000030d097221 */ /* 0x044fe20000000000 */
[----:B-1----:R-:W-:-:S03]  /*12c0*/  FFMA R3, R13, R16, R22 ;  /* 0x000000100d037223 */ /* 0x002fc60000000016 */
[----:B----4-:R-:W-:Y:S01]  /*12d0*/  FADD R16, R9, R8 ;  /* 0x0000000809107221 */ /* 0x010fe20000000000 */
[----:B------:R-:W-:Y:S01]  /*12e0*/  FFMA R12, R8, R17, R3 ;  /* 0x00000011080c7223 */ /* 0x000fe20000000003 */
[----:B------:R-:W-:Y:S02]  /*12f0*/  IADD3 R8, PT, PT, -R25, RZ, RZ ;  /* 0x000000ff19087210 */ /* 0x000fe40007ffe1ff */
[----:B-----5:R-:W-:Y:S01]  /*1300*/  FADD R3, R16, R15 ;  /* 0x0000000f10037221 */ /* 0x020fe20000000000 */
[----:B---3--:R-:W-:Y:S01]  /*1310*/  FFMA R15, R15, R18, R12 ;  /* 0x000000120f0f7223 */ /* 0x008fe2000000000c */
[C---:B------:R-:W-:Y:S01]  /*1320*/  LEA R27, R8.reuse, R27, 0x2 ;  /* 0x0000001b081b7211 */ /* 0x040fe200078e10ff */
[C---:B------:R-:W-:Y:S01]  /*1330*/  IMAD R29, R8.reuse, 0x4, R29 ;  /* 0x00000004081d7824 */ /* 0x040fe200078e021d */
[----:B------:R-:W-:Y:S01]  /*1340*/  LEA R24, R8, R24, 0x2 ;  /* 0x0000001808187211 */ /* 0x000fe200078e10ff */
[----:B------:R-:W-:Y:S01]  /*1350*/  FFMA R22, R20, R19, R15 ;  /* 0x0000001314167223 */ /* 0x000fe2000000000f */
[----:B------:R-:W-:Y:S01]  /*1360*/  LEA R26, R8, R26, 0x2 ;  /* 0x0000001a081a7211 */ /* 0x000fe200078e10ff */
[----:B------:R-:W-:Y:S01]  /*1370*/  FADD R3, R3, R20 ;  /* 0x0000001403037221 */ /* 0x000fe20000000000 */
[----:B------:R-:W-:Y:S06]  /*1380*/  @P0 BRA `(.L_x_26) ;  /* 0xfffffffc00900947 */ /* 0x000fec000383ffff */
[----:B------:R-:W-:Y:S05]  /*1390*/  BSYNC.RECONVERGENT B0 ;  /* 0x0000000000007941 */ /* 0x000fea0003800200 */
.L_x_25:
[----:B------:R-:W-:-:S07]  /*13a0*/  MOV R0, R11 ;  /* 0x0000000b00007202 */ /* 0x000fce0000000f00 */
.L_x_24:
        /* <DEDUP_REMOVED lines=8> */
[----:B------:R-:W-:Y:S01]  /*1430*/  IMAD.SHL.U32 R0, R0, 0x4, RZ ;  /* 0x0000000400007824 */ /* 0x000fe200078e00ff */
[----:B------:R-:W-:-:S03]  /*1440*/  ISETP.NE.AND P0, PT, R10, 0x1, PT ;  /* 0x000000010a00780c */ /* 0x000fc60003f05270 */
[----:B------:R-:W0:Y:S01]  /*1450*/  LDC R12, c[0x3][R0] ;  /* 0x00c00000000c7b82 */ /* 0x000e220000000800 */
[----:B--2---:R-:W-:Y:S01]  /*1460*/  FADD R3, R3, R9 ;  /* 0x0000000903037221 */ /* 0x004fe20000000000 */
[----:B0-----:R-:W-:-:S08]  /*1470*/  FFMA R22, R9, R12, R22 ;  /* 0x0000000c09167223 */ /* 0x001fd00000000016 */
[----:B------:R-:W-:Y:S05]  /*1480*/  @!P0 BRA `(.L_x_28) ;  /* 0x0000000000388947 */ /* 0x000fea0003800000 */
        /* <DEDUP_REMOVED lines=8> */
[----:B------:R-:W0:Y:S08]  /*1510*/  LDC R12, c[0x3][R0+0x4] ;  /* 0x00c00100000c7b82 */ /* 0x000e300000000800 */
[----:B------:R-:W1:Y:S01]  /*1520*/  @P0 LDC R13, c[0x3][R0+0x8] ;  /* 0x00c00200000d0b82 */ /* 0x000e620000000800 */
[----:B--2---:R-:W-:Y:S01]  /*1530*/  FADD R3, R3, R9 ;  /* 0x0000000903037221 */ /* 0x004fe20000000000 */
[----:B0-----:R-:W-:-:S03]  /*1540*/  FFMA R22, R9, R12, R22 ;  /* 0x0000000c09167223 */ /* 0x001fc60000000016 */
[----:B---3--:R-:W-:Y:S01]  /*1550*/  @P0 FADD R3, R3, R7 ;  /* 0x0000000703030221 */ /* 0x008fe20000000000 */
[----:B-1----:R-:W-:-:S07]  /*1560*/  @P0 FFMA R22, R7, R13, R22 ;  /* 0x0000000d07160223 */ /* 0x002fce0000000016 */
.L_x_28:
[----:B------:R-:W-:Y:S05]  /*1570*/  BSYNC.RECONVERGENT B0 ;  /* 0x0000000000007941 */ /* 0x000fea0003800200 */
.L_x_27:
        /* <DEDUP_REMOVED lines=13> */
.L_x_30:
[----:B------:R-:W-:Y:S05]  /*1650*/  BSYNC.RECONVERGENT B0 ;  /* 0x0000000000007941 */ /* 0x000fea0003800200 */
.L_x_29:
        /* <DEDUP_REMOVED lines=22> */
        .weak           $__internal_0_$__cuda_sm20_sqrt_rn_f32_slowpath
        .type           $__internal_0_$__cuda_sm20_sqrt_rn_f32_slowpath,@function
        .size           $__internal_0_$__cuda_sm20_sqrt_rn_f32_slowpath,($__internal_1_$__cuda_sm3x_div_rn_noftz_f32_slowpath - $__internal_0_$__cuda_sm20_sqrt_rn_f32_slowpath)
$__internal_0_$__cuda_sm20_sqrt_rn_f32_slowpath:
[----:B------:R-:W-:-:S13]  /*17c0*/  LOP3.LUT P0, RZ, R0, 0x7fffffff, RZ, 0xc0, !PT ;  /* 0x7fffffff00ff7812 */ /* 0x000fda000780c0ff */
[----:B------:R-:W-:Y:S01]  /*17d0*/  @!P0 IMAD.MOV.U32 R6, RZ, RZ, R0 ;  /* 0x000000ffff068224 */ /* 0x000fe200078e0000 */
[----:B------:R-:W-:Y:S06]  /*17e0*/  @!P0 BRA `(.L_x_32) ;  /* 0x0000000000408947 */ /* 0x000fec0003800000 */
[----:B------:R-:W-:-:S13]  /*17f0*/  FSETP.GEU.FTZ.AND P0, PT, R0, RZ, PT ;  /* 0x000000ff0000720b */ /* 0x000fda0003f1e000 */
[----:B------:R-:W-:Y:S01]  /*1800*/  @!P0 MOV R6, 0x7fffffff ;  /* 0x7fffffff00068802 */ /* 0x000fe20000000f00 */
[----:B------:R-:W-:Y:S06]  /*1810*/  @!P0 BRA `(.L_x_32) ;  /* 0x0000000000348947 */ /* 0x000fec0003800000 */
[----:B------:R-:W-:-:S13]  /*1820*/  FSETP.GTU.FTZ.AND P0, PT, |R0|, +INF , PT ;  /* 0x7f8000000000780b */ /* 0x000fda0003f1c200 */
[----:B------:R-:W-:Y:S01]  /*1830*/  @P0 FADD.FTZ R6, R0, 1 ;  /* 0x3f80000000060421 */ /* 0x000fe20000010000 */
[----:B------:R-:W-:Y:S06]  /*1840*/  @P0 BRA `(.L_x_32) ;  /* 0x0000000000280947 */ /* 0x000fec0003800000 */
[----:B------:R-:W-:-:S13]  /*1850*/  FSETP.NEU.FTZ.AND P0, PT, |R0|, +INF , PT ;  /* 0x7f8000000000780b */ /* 0x000fda0003f1d200 */
[----:B------:R-:W-:-:S04]  /*1860*/  @P0 FFMA R8, R0, 1.84467440737095516160e+19, RZ ;  /* 0x5f80000000080823 */ /* 0x000fc800000000ff */
[----:B------:R-:W0:Y:S02]  /*1870*/  @P0 MUFU.RSQ R9, R8 ;  /* 0x0000000800090308 */ /* 0x000e240000001400 */
[----:B0-----:R-:W-:Y:S01]  /*1880*/  @P0 FMUL.FTZ R11, R8, R9 ;  /* 0x00000009080b0220 */ /* 0x001fe20000410000 */
[----:B------:R-:W-:-:S03]  /*1890*/  @P0 FMUL.FTZ R9, R9, 0.5 ;  /* 0x3f00000009090820 */ /* 0x000fc60000410000 */
[----:B------:R-:W-:-:S04]  /*18a0*/  @P0 FADD.FTZ R6, -R11, -RZ ;  /* 0x800000ff0b060221 */ /* 0x000fc80000010100 */
[----:B------:R-:W-:Y:S01]  /*18b0*/  @P0 FFMA R10, R11, R6, R8 ;  /* 0x000000060b0a0223 */ /* 0x000fe20000000008 */
[----:B------:R-:W-:-:S03]  /*18c0*/  @!P0 MOV R6, R0 ;  /* 0x0000000000068202 */ /* 0x000fc60000000f00 */
[----:B------:R-:W-:-:S04]  /*18d0*/  @P0 FFMA R9, R10, R9, R11 ;  /* 0x000000090a090223 */ /* 0x000fc8000000000b */
[----:B------:R-:W-:-:S07]  /*18e0*/  @P0 FMUL.FTZ R6, R9, 2.3283064365386962891e-10 ;  /* 0x2f80000009060820 */ /* 0x000fce0000410000 */
.L_x_32:
[----:B------:R-:W-:Y:S02]  /*18f0*/  HFMA2 R9, -RZ, RZ, 0, 0 ;  /* 0x00000000ff097431 */ /* 0x000fe400000001ff */
[----:B------:R-:W-:-:S04]  /*1900*/  IMAD.MOV.U32 R8, RZ, RZ, R12 ;  /* 0x000000ffff087224 */ /* 0x000fc800078e000c */
[----:B------:R-:W-:Y:S05]  /*1910*/  RET.REL.NODEC R8 `(nma_many_series_one_param_f32) ;  /* 0xffffffe408b87950 */ /* 0x000fea0003c3ffff */
        .weak           $__internal_1_$__cuda_sm3x_div_rn_noftz_f32_slowpath
        .type           $__internal_1_$__cuda_sm3x_div_rn_noftz_f32_slowpath,@function
        .size           $__internal_1_$__cuda_sm3x_div_rn_noftz_f32_slowpath,(.L_x_91 - $__internal_1_$__cuda_sm3x_div_rn_noftz_f32_slowpath)
$__internal_1_$__cuda_sm3x_div_rn_noftz_f32_slowpath:
[----:B------:R-:W-:Y:S01]  /*1920*/  SHF.R.U32.HI R8, RZ, 0x17, R3 ;  /* 0x00000017ff087819 */ /* 0x000fe20000011603 */
[----:B------:R-:W-:Y:S01]  /*1930*/  BSSY.RECONVERGENT B1, `(.L_x_33) ;  /* 0x0000062000017945 */ /* 0x000fe20003800200 */
[----:B------:R-:W-:Y:S02]  /*1940*/  SHF.R.U32.HI R7, RZ, 0x17, R0 ;  /* 0x00000017ff077819 */ /* 0x000fe40000011600 */
[----:B------:R-:W-:Y:S02]  /*1950*/  LOP3.LUT R8, R8, 0xff, RZ, 0xc0, !PT ;  /* 0x000000ff08087812 */ /* 0x000fe400078ec0ff */
[----:B------:R-:W-:Y:S02]  /*1960*/  LOP3.LUT R14, R7, 0xff, RZ, 0xc0, !PT ;  /* 0x000000ff070e7812 */ /* 0x000fe400078ec0ff */
[----:B------:R-:W-:-:S03]  /*1970*/  IADD3 R12, PT, PT, R8, -0x1, RZ ;  /* 0xffffffff080c7810 */ /* 0x000fc60007ffe0ff */
[----:B------:R-:W-:Y:S01]  /*1980*/  VIADD R9, R14, 0xffffffff ;  /* 0xffffffff0e097836 */ /* 0x000fe20000000000 */
[----:B------:R-:W-:-:S04]  /*1990*/  ISETP.GT.U32.AND P0, PT, R12, 0xfd, PT ;  /* 0x000000fd0c00780c */ /* 0x000fc80003f04070 */
[----:B------:R-:W-:-:S13]  /*19a0*/  ISETP.GT.U32.OR P0, PT, R9, 0xfd, P0 ;  /* 0x000000fd0900780c */ /* 0x000fda0000704470 */
[----:B------:R-:W-:Y:S01]  /*19b0*/  @!P0 MOV R7, RZ ;  /* 0x000000ff00078202 */ /* 0x000fe20000000f00 */
[----:B------:R-:W-:Y:S06]  /*19c0*/  @!P0 BRA `(.L_x_34) ;  /* 0x00000000005c8947 */ /* 0x000fec0003800000 */
[----:B------:R-:W-:Y:S02]  /*19d0*/  FSETP.GTU.FTZ.AND P0, PT, |R0|, +INF , PT ;  /* 0x7f8000000000780b */ /* 0x000fe40003f1c200 */
[----:B------:R-:W-:-:S04]  /*19e0*/  FSETP.GTU.FTZ.AND P1, PT, |R3|, +INF , PT ;  /* 0x7f8000000300780b */ /* 0x000fc80003f3c200 */
[----:B------:R-:W-:-:S13]  /*19f0*/  PLOP3.LUT P0, PT, P0, P1, PT, 0xf8, 0x8f ;  /* 0x00000000008f781c */ /* 0x000fda0000703f70 */
[----:B------:R-:W-:Y:S05]  /*1a00*/  @P0 BRA `(.L_x_35) ;  /* 0x00000004004c0947 */ /* 0x000fea0003800000 */
[----:B------:R-:W-:-:S13]  /*1a10*/  LOP3.LUT P0, RZ, R3, 0x7fffffff, R0, 0xc8, !PT ;  /* 0x7fffffff03ff7812 */ /* 0x000fda000780c800 */
[----:B------:R-:W-:Y:S05]  /*1a20*/  @!P0 BRA `(.L_x_36) ;  /* 0x00000004003c8947 */ /* 0x000fea0003800000 */
[C---:B------:R-:W-:Y:S02]  /*1a30*/  FSETP.NEU.FTZ.AND P3, PT, |R0|.reuse, +INF , PT ;  /* 0x7f8000000000780b */ /* 0x040fe40003f7d200 */
[----:B------:R-:W-:Y:S02]  /*1a40*/  FSETP.NEU.FTZ.AND P1, PT, |R3|, +INF , PT ;  /* 0x7f8000000300780b */ /* 0x000fe40003f3d200 */
[----:B------:R-:W-:-:S11]  /*1a50*/  FSETP.NEU.FTZ.AND P0, PT, |R0|, +INF , PT ;  /* 0x7f8000000000780b */ /* 0x000fd60003f1d200 */
[----:B------:R-:W-:Y:S05]  /*1a60*/  @!P1 BRA !P3, `(.L_x_36) ;  /* 0x00000004002c9947 */ /* 0x000fea0005800000 */
[----:B------:R-:W-:-:S04]  /*1a70*/  LOP3.LUT P3, RZ, R0, 0x7fffffff, RZ, 0xc0, !PT ;  /* 0x7fffffff00ff7812 */ /* 0x000fc8000786c0ff */
[----:B------:R-:W-:-:S13]  /*1a80*/  PLOP3.LUT P1, PT, P1, P3, PT, 0x2f, 0xf2 ;  /* 0x0000000000f2781c */ /* 0x000fda0000f26577 */
[----:B------:R-:W-:Y:S05]  /*1a90*/  @P1 BRA `(.L_x_37) ;  /* 0x0000000400181947 */ /* 0x000fea0003800000 */
[----:B------:R-:W-:-:S04]  /*1aa0*/  LOP3.LUT P1, RZ, R3, 0x7fffffff, RZ, 0xc0, !PT ;  /* 0x7fffffff03ff7812 */ /* 0x000fc8000782c0ff */
[----:B------:R-:W-:-:S13]  /*1ab0*/  PLOP3.LUT P0, PT, P0, P1, PT, 0x2f, 0xf2 ;  /* 0x0000000000f2781c */ /* 0x000fda0000702577 */
[----:B------:R-:W-:Y:S05]  /*1ac0*/  @P0 BRA `(.L_x_38) ;  /* 0x0000000400000947 */ /* 0x000fea0003800000 */
[----:B------:R-:W-:Y:S02]  /*1ad0*/  ISETP.GE.AND P0, PT, R9, RZ, PT ;  /* 0x000000ff0900720c */ /* 0x000fe40003f06270 */
[----:B------:R-:W-:-:S11]  /*1ae0*/  ISETP.GE.AND P1, PT, R12, RZ, PT ;  /* 0x000000ff0c00720c */ /* 0x000fd60003f26270 */
[----:B------:R-:W-:Y:S01]  /*1af0*/  @P0 MOV R7, RZ ;  /* 0x000000ff00070202 */ /* 0x000fe20000000f00 */
[----:B------:R-:W-:Y:S02]  /*1b00*/  @!P0 IMAD.MOV.U32 R7, RZ, RZ, -0x40 ;  /* 0xffffffc0ff078424 */ /* 0x000fe400078e00ff */
[----:B------:R-:W-:Y:S01]  /*1b10*/  @!P0 FFMA R0, R0, 1.84467440737095516160e+19, RZ ;  /* 0x5f80000000008823 */ /* 0x000fe200000000ff */
[----:B------:R-:W-:Y:S02]  /*1b20*/  @!P1 FFMA R3, R3, 1.84467440737095516160e+19, RZ ;  /* 0x5f80000003039823 */ /* 0x000fe400000000ff */
[----:B------:R-:W-:-:S07]  /*1b30*/  @!P1 IADD3 R7, PT, PT, R7, 0x40, RZ ;  /* 0x0000004007079810 */ /* 0x000fce0007ffe0ff */
.L_x_34:
[----:B------:R-:W-:Y:S01]  /*1b40*/  LEA R12, R8, 0xc0800000, 0x17 ;  /* 0xc0800000080c7811 */ /* 0x000fe200078eb8ff */
[----:B------:R-:W-:Y:S03]  /*1b50*/  BSSY.RECONVERGENT B2, `(.L_x_39) ;  /* 0x0000036000027945 */ /* 0x000fe60003800200 */
[----:B------:R-:W-:Y:S01]  /*1b60*/  IADD3 R12, PT, PT, -R12, R3, RZ ;  /* 0x000000030c0c7210 */ /* 0x000fe20007ffe1ff */
[----:B------:R-:W-:-:S03]  /*1b70*/  VIADD R3, R14, 0xffffff81 ;  /* 0xffffff810e037836 */ /* 0x000fc60000000000 */
[----:B------:R-:W0:Y:S01]  /*1b80*/  MUFU.RCP R9, R12 ;  /* 0x0000000c00097308 */ /* 0x000e220000001000 */
[----:B------:R-:W-:Y:S01]  /*1b90*/  FADD.FTZ R13, -R12, -RZ ;  /* 0x800000ff0c0d7221 */ /* 0x000fe20000010100 */
[C---:B------:R-:W-:Y:S01]  /*1ba0*/  IMAD R0, R3.reuse, -0x800000, R0 ;  /* 0xff80000003007824 */ /* 0x040fe200078e0200 */
[----:B------:R-:W-:-:S04]  /*1bb0*/  IADD3 R8, PT, PT, R3, 0x7f, -R8 ;  /* 0x0000007f03087810 */ /* 0x000fc80007ffe808 */
[----:B------:R-:W-:Y:S01]  /*1bc0*/  IADD3 R8, PT, PT, R8, R7, RZ ;  /* 0x0000000708087210 */ /* 0x000fe20007ffe0ff */
[----:B0-----:R-:W-:-:S04]  /*1bd0*/  FFMA R14, R9, R13, 1 ;  /* 0x3f800000090e7423 */ /* 0x001fc8000000000d */
[----:B------:R-:W-:-:S04]  /*1be0*/  FFMA R18, R9, R14, R9 ;  /* 0x0000000e09127223 */ /* 0x000fc80000000009 */
[----:B------:R-:W-:-:S04]  /*1bf0*/  FFMA R9, R0, R18, RZ ;  /* 0x0000001200097223 */ /* 0x000fc800000000ff */
[----:B------:R-:W-:-:S04]  /*1c00*/  FFMA R14, R13, R9, R0 ;  /* 0x000000090d0e7223 */ /* 0x000fc80000000000 */
[----:B------:R-:W-:-:S04]  /*1c10*/  FFMA R9, R18, R14, R9 ;  /* 0x0000000e12097223 */ /* 0x000fc80000000009 */
[----:B------:R-:W-:-:S04]  /*1c20*/  FFMA R14, R13, R9, R0 ;  /* 0x000000090d0e7223 */ /* 0x000fc80000000000 */
[----:B------:R-:W-:-:S05]  /*1c30*/  FFMA R0, R18, R14, R9 ;  /* 0x0000000e12007223 */ /* 0x000fca0000000009 */
[----:B------:R-:W-:-:S04]  /*1c40*/  SHF.R.U32.HI R3, RZ, 0x17, R0 ;  /* 0x00000017ff037819 */ /* 0x000fc80000011600 */
[----:B------:R-:W-:-:S04]  /*1c50*/  LOP3.LUT R3, R3, 0xff, RZ, 0xc0, !PT ;  /* 0x000000ff03037812 */ /* 0x000fc800078ec0ff */
[----:B------:R-:W-:-:S05]  /*1c60*/  IADD3 R13, PT, PT, R3, R8, RZ ;  /* 0x00000008030d7210 */ /* 0x000fca0007ffe0ff */
[----:B------:R-:W-:-:S05]  /*1c70*/  VIADD R3, R13, 0xffffffff ;  /* 0xffffffff0d037836 */ /* 0x000fca0000000000 */
[----:B------:R-:W-:-:S13]  /*1c80*/  ISETP.GE.U32.AND P0, PT, R3, 0xfe, PT ;  /* 0x000000fe0300780c */ /* 0x000fda0003f06070 */
[----:B------:R-:W-:Y:S05]  /*1c90*/  @!P0 BRA `(.L_x_40) ;  /* 0x0000000000808947 */ /* 0x000fea0003800000 */
[----:B------:R-:W-:-:S13]  /*1ca0*/  ISETP.GT.AND P0, PT, R13, 0xfe, PT ;  /* 0x000000fe0d00780c */ /* 0x000fda0003f04270 */
[----:B------:R-:W-:Y:S05]  /*1cb0*/  @P0 BRA `(.L_x_41) ;  /* 0x00000000006c0947 */ /* 0x000fea0003800000 */
[----:B------:R-:W-:-:S13]  /*1cc0*/  ISETP.GE.AND P0, PT, R13, 0x1, PT ;  /* 0x000000010d00780c */ /* 0x000fda0003f06270 */
[----:B------:R-:W-:Y:S05]  /*1cd0*/  @P0 BRA `(.L_x_42) ;  /* 0x0000000000740947 */ /* 0x000fea0003800000 */
[----:B------:R-:W-:Y:S02]  /*1ce0*/  ISETP.GE.AND P0, PT, R13, -0x18, PT ;  /* 0xffffffe80d00780c */ /* 0x000fe40003f06270 */
[----:B------:R-:W-:-:S11]  /*1cf0*/  LOP3.LUT R0, R0, 0x80000000, RZ, 0xc0, !PT ;  /* 0x8000000000007812 */ /* 0x000fd600078ec0ff */
[----:B------:R-:W-:Y:S05]  /*1d00*/  @!P0 BRA `(.L_x_42) ;  /* 0x0000000000688947 */ /* 0x000fea0003800000 */
[CCC-:B------:R-:W-:Y:S01]  /*1d10*/  FFMA.RZ R3, R18.reuse, R14.reuse, R9.reuse ;  /* 0x0000000e12037223 */ /* 0x1c0fe2000000c009 */
[C---:B------:R-:W-:Y:S01]  /*1d20*/  IADD3 R12, PT, PT, R13.reuse, 0x20, RZ ;  /* 0x000000200d0c7810 */ /* 0x040fe20007ffe0ff */
[CCC-:B------:R-:W-:Y:S01]  /*1d30*/  FFMA.RM R8, R18.reuse, R14.reuse, R9.reuse ;  /* 0x0000000e12087223 */ /* 0x1c0fe20000004009 */
[----:B------:R-:W-:Y:S02]  /*1d40*/  ISETP.NE.AND P3, PT, R13, RZ, PT ;  /* 0x000000ff0d00720c */ /* 0x000fe40003f65270 */
[----:B------:R-:W-:Y:S01]  /*1d50*/  LOP3.LUT R7, R3, 0x7fffff, RZ, 0xc0, !PT ;  /* 0x007fffff03077812 */ /* 0x000fe200078ec0ff */
[----:B------:R-:W-:Y:S01]  /*1d60*/  FFMA.RP R3, R18, R14, R9 ;  /* 0x0000000e12037223 */ /* 0x000fe20000008009 */
[----:B------:R-:W-:Y:S02]  /*1d70*/  ISETP.NE.AND P1, PT, R13, RZ, PT ;  /* 0x000000ff0d00720c */ /* 0x000fe40003f25270 */
[----:B------:R-:W-:Y:S02]  /*1d80*/  LOP3.LUT R7, R7, 0x800000, RZ, 0xfc, !PT ;  /* 0x0080000007077812 */ /* 0x000fe400078efcff */
[----:B------:R-:W-:-:S02]  /*1d90*/  IADD3 R9, PT, PT, -R13, RZ, RZ ;  /* 0x000000ff0d097210 */ /* 0x000fc40007ffe1ff */
[----:B------:R-:W-:Y:S02]  /*1da0*/  SHF.L.U32 R12, R7, R12, RZ ;  /* 0x0000000c070c7219 */ /* 0x000fe400000006ff */
[----:B------:R-:W-:Y:S02]  /*1db0*/  FSETP.NEU.FTZ.AND P0, PT, R3, R8, PT ;  /* 0x000000080300720b */ /* 0x000fe40003f1d000 */
[----:B------:R-:W-:Y:S02]  /*1dc0*/  SEL R8, R9, RZ, P3 ;  /* 0x000000ff09087207 */ /* 0x000fe40001800000 */
[----:B------:R-:W-:Y:S02]  /*1dd0*/  ISETP.NE.AND P1, PT, R12, RZ, P1 ;  /* 0x000000ff0c00720c */ /* 0x000fe40000f25270 */
[----:B------:R-:W-:Y:S02]  /*1de0*/  SHF.R.U32.HI R8, RZ, R8, R7 ;  /* 0x00000008ff087219 */ /* 0x000fe40000011607 */
[----:B------:R-:W-:-:S02]  /*1df0*/  PLOP3.LUT P0, PT, P0, P1, PT, 0xf8, 0x8f ;  /* 0x00000000008f781c */ /* 0x000fc40000703f70 */
[----:B------:R-:W-:Y:S02]  /*1e00*/  SHF.R.U32.HI R12, RZ, 0x1, R8 ;  /* 0x00000001ff0c7819 */ /* 0x000fe40000011608 */
[----:B------:R-:W-:-:S04]  /*1e10*/  SEL R3, RZ, 0x1, !P0 ;  /* 0x00000001ff037807 */ /* 0x000fc80004000000 */
[----:B------:R-:W-:-:S04]  /*1e20*/  LOP3.LUT R3, R3, 0x1, R12, 0xf8, !PT ;  /* 0x0000000103037812 */ /* 0x000fc800078ef80c */
[----:B------:R-:W-:-:S05]  /*1e30*/  LOP3.LUT R3, R3, R8, RZ, 0xc0, !PT ;  /* 0x0000000803037212 */ /* 0x000fca00078ec0ff */
[----:B------:R-:W-:-:S05]  /*1e40*/  IMAD.IADD R3, R12, 0x1, R3 ;  /* 0x000000010c037824 */ /* 0x000fca00078e0203 */
[----:B------:R-:W-:Y:S01]  /*1e50*/  LOP3.LUT R0, R3, R0, RZ, 0xfc, !PT ;  /* 0x0000000003007212 */ /* 0x000fe200078efcff */
[----:B------:R-:W-:Y:S06]  /*1e60*/  BRA `(.L_x_42) ;  /* 0x0000000000107947 */ /* 0x000fec0003800000 */
.L_x_41:
[----:B------:R-:W-:-:S04]  /*1e70*/  LOP3.LUT R0, R0, 0x80000000, RZ, 0xc0, !PT ;  /* 0x8000000000007812 */ /* 0x000fc800078ec0ff */
[----:B------:R-:W-:Y:S01]  /*1e80*/  LOP3.LUT R0, R0, 0x7f800000, RZ, 0xfc, !PT ;  /* 0x7f80000000007812 */ /* 0x000fe200078efcff */
[----:B------:R-:W-:Y:S06]  /*1e90*/  BRA `(.L_x_42) ;  /* 0x0000000000047947 */ /* 0x000fec0003800000 */
.L_x_40:
[----:B------:R-:W-:-:S07]  /*1ea0*/  LEA R0, R8, R0, 0x17 ;  /* 0x0000000008007211 */ /* 0x000fce00078eb8ff */
.L_x_42:
[----:B------:R-:W-:Y:S05]  /*1eb0*/  BSYNC.RECONVERGENT B2 ;  /* 0x0000000000027941 */ /* 0x000fea0003800200 */
.L_x_39:
[----:B------:R-:W-:Y:S05]  /*1ec0*/  BRA `(.L_x_43) ;  /* 0x0000000000207947 */ /* 0x000fea0003800000 */
.L_x_38:
[----:B------:R-:W-:-:S04]  /*1ed0*/  LOP3.LUT R0, R3, 0x80000000, R0, 0x48, !PT ;  /* 0x8000000003007812 */ /* 0x000fc800078e4800 */
[----:B------:R-:W-:Y:S01]  /*1ee0*/  LOP3.LUT R0, R0, 0x7f800000, RZ, 0xfc, !PT ;  /* 0x7f80000000007812 */ /* 0x000fe200078efcff */
[----:B------:R-:W-:Y:S06]  /*1ef0*/  BRA `(.L_x_43) ;  /* 0x0000000000147947 */ /* 0x000fec0003800000 */
.L_x_37:
[----:B------:R-:W-:Y:S01]  /*1f00*/  LOP3.LUT R0, R3, 0x80000000, R0, 0x48, !PT ;  /* 0x8000000003007812 */ /* 0x000fe200078e4800 */
[----:B------:R-:W-:Y:S06]  /*1f10*/  BRA `(.L_x_43) ;  /* 0x00000000000c7947 */ /* 0x000fec0003800000 */
.L_x_36:
[----:B------:R-:W0:Y:S01]  /*1f20*/  MUFU.RSQ R0, -QNAN ;  /* 0xffc0000000007908 */ /* 0x000e220000001400 */
[----:B------:R-:W-:Y:S05]  /*1f30*/  BRA `(.L_x_43) ;  /* 0x0000000000047947 */ /* 0x000fea0003800000 */
.L_x_35:
[----:B------:R-:W-:-:S07]  /*1f40*/  FADD.FTZ R0, R0, R3 ;  /* 0x0000000300007221 */ /* 0x000fce0000010000 */
.L_x_43:
[----:B------:R-:W-:Y:S05]  /*1f50*/  BSYNC.RECONVERGENT B1 ;  /* 0x0000000000017941 */ /* 0x000fea0003800200 */
.L_x_33:
[----:B------:R-:W-:-:S04]  /*1f60*/  HFMA2 R7, -RZ, RZ, 0, 0 ;  /* 0x00000000ff077431 */ /* 0x000fc800000001ff */
[----:B0-----:R-:W-:Y:S05]  /*1f70*/  RET.REL.NODEC R6 `(nma_many_series_one_param_f32) ;  /* 0xffffffe006207950 */ /* 0x001fea0003c3ffff */
.L_x_44:
[----:B------:R-:W-:-:S00]  /*1f80*/  BRA `(.L_x_44) ;  /* 0xfffffffc00fc7947 */ /* 0x000fc0000383ffff */
[----:B------:R-:W-:-:S00]  /*1f90*/  NOP ;  /* 0x0000000000007918 */ /* 0x000fc00000000000 */
        /* <DEDUP_REMOVED lines=14> */
.L_x_91:


//--------------------- .text.nma_batch_f32       --------------------------
	.section	.text.nma_batch_f32,"ax",@progbits
	.align	128
        .global         nma_batch_f32
        .type           nma_batch_f32,@function
        .size           nma_batch_f32,(.L_x_93 - nma_batch_f32)
        .other          nma_batch_f32,@"STO_CUDA_ENTRY STV_DEFAULT"
nma_batch_f32:
.text.nma_batch_f32:
[----:B------:R-:W-:Y:S01]  /*0000*/  LDC R1, c[0x0][0x37c] ;  /* 0x0000df00ff017b82 */ /* 0x000fe20000000800 */
[----:B------:R-:W1:Y:S01]  /*0010*/  S2R R2, SR_CTAID.Y ;  /* 0x0000000000027919 */ /* 0x000e620000002600 */
[----:B------:R-:W1:Y:S02]  /*0020*/  LDCU UR4, c[0x0][0x39c] ;  /* 0x00007380ff0477ac */ /* 0x000e640008000800 */
[----:B-1----:R-:W-:-:S13]  /*0030*/  ISETP.GE.AND P0, PT, R2, UR4, PT ;  /* 0x0000000402007c0c */ /* 0x002fda000bf06270 */
[----:B------:R-:W-:Y:S05]  /*0040*/  @P0 EXIT ;  /* 0x000000000000094d */ /* 0x000fea0003800000 */
[----:B------:R-:W1:Y:S01]  /*0050*/  S2R R10, SR_TID.X ;  /* 0x00000000000a7919 */ /* 0x000e620000002100 */
[----:B------:R-:W2:Y:S01]  /*0060*/  S2UR UR4, SR_CTAID.X ;  /* 0x00000000000479c3 */ /* 0x000ea20000002500 */
[----:B------:R-:W2:Y:S01]  /*0070*/  LDCU UR10, c[0x0][0x360] ;  /* 0x00006c00ff0a77ac */ /* 0x000ea20008000800 */
[----:B------:R-:W-:Y:S01]  /*0080*/  BSSY.RECONVERGENT B0, `(.L_x_45) ;  /* 0x0000042000007945 */ /* 0x000fe20003800200 */
[----:B------:R-:W3:Y:S05]  /*0090*/  LDCU UR5, c[0x0][0x398] ;  /* 0x00007300ff0577ac */ /* 0x000eea0008000800 */
[----:B------:R-:W4:Y:S01]  /*00a0*/  LDC R11, c[0x0][0x370] ;  /* 0x0000dc00ff0b7b82 */ /* 0x000f220000000800 */
[----:B------:R-:W1:Y:S01]  /*00b0*/  LDCU.64 UR12, c[0x0][0x358] ;  /* 0x00006b00ff0c77ac */ /* 0x000e620008000a00 */
[----:B--2---:R-:W-:-:S06]  /*00c0*/  UIMAD UR4, UR4, UR10, URZ ;  /* 0x0000000a040472a4 */ /* 0x004fcc000f8e02ff */
[----:B-1----:R-:W-:Y:S02]  /*00d0*/  VIADD R0, R10, UR4 ;  /* 0x000000040a007c36 */ /* 0x002fe40008000000 */
[----:B----4-:R-:W-:-:S03]  /*00e0*/  IMAD R11, R11, UR10, RZ ;  /* 0x0000000a0b0b7c24 */ /* 0x010fc6000f8e02ff */
[----:B---3--:R-:W-:-:S13]  /*00f0*/  ISETP.GE.AND P0, PT, R0, UR5, PT ;  /* 0x0000000500007c0c */ /* 0x008fda000bf06270 */
[----:B------:R-:W-:Y:S05]  /*0100*/  @P0 BRA `(.L_x_46) ;  /* 0x0000000000e40947 */ /* 0x000fea0003800000 */
[----:B------:R-:W1:Y:S01]  /*0110*/  I2F.U32.RP R8, R11 ;  /* 0x0000000b00087306 */ /* 0x000e620000209000 */
[C---:B------:R-:W-:Y:S01]  /*0120*/  IADD3 R3, PT, PT, R11.reuse, R0, RZ ;  /* 0x000000000b037210 */ /* 0x040fe20007ffe0ff */
[----:B------:R-:W-:Y:S01]  /*0130*/  IMAD.MOV R9, RZ, RZ, -R11 ;  /* 0x000000ffff097224 */ /* 0x000fe200078e0a0b */
[----:B------:R-:W-:Y:S01]  /*0140*/  ISETP.NE.U32.AND P2, PT, R11, RZ, PT ;  /* 0x000000ff0b00720c */ /* 0x000fe20003f45070 */
[----:B------:R-:W-:Y:S01]  /*0150*/  BSSY.RECONVERGENT B1, `(.L_x_47) ;  /* 0x0000025000017945 */ /* 0x000fe20003800200 */
[C---:B------:R-:W-:Y:S02]  /*0160*/  ISETP.GE.AND P0, PT, R3.reuse, UR5, PT ;  /* 0x0000000503007c0c */ /* 0x040fe4000bf06270 */
[----:B------:R-:W-:Y:S02]  /*0170*/  VIMNMX R6, PT, PT, R3, UR5, !PT ;  /* 0x0000000503067c48 */ /* 0x000fe4000ffe0100 */
[----:B------:R-:W-:-:S04]  /*0180*/  SEL R7, RZ, 0x1, P0 ;  /* 0x00000001ff077807 */ /* 0x000fc80000000000 */
[----:B------:R-:W-:Y:S01]  /*0190*/  IADD3 R6, PT, PT, R6, -R3, -R7 ;  /* 0x8000000306067210 */ /* 0x000fe20007ffe807 */
[----:B-1----:R-:W1:Y:S02]  /*01a0*/  MUFU.RCP R8, R8 ;  /* 0x0000000800087308 */ /* 0x002e640000001000 */
[----:B-1----:R-:W-:-:S06]  /*01b0*/  VIADD R4, R8, 0xffffffe ;  /* 0x0ffffffe08047836 */ /* 0x002fcc0000000000 */
[----:B------:R1:W2:Y:S02]  /*01c0*/  F2I.FTZ.U32.TRUNC.NTZ R5, R4 ;  /* 0x0000000400057305 */ /* 0x0002a4000021f000 */
[----:B-1----:R-:W-:Y:S02]  /*01d0*/  IMAD.MOV.U32 R4, RZ, RZ, RZ ;  /* 0x000000ffff047224 */ /* 0x002fe400078e00ff */
[----:B--2---:R-:W-:-:S04]  /*01e0*/  IMAD R9, R9, R5, RZ ;  /* 0x0000000509097224 */ /* 0x004fc800078e02ff */
[----:B------:R-:W-:-:S06]  /*01f0*/  IMAD.HI.U32 R5, R5, R9, R4 ;  /* 0x0000000905057227 */ /* 0x000fcc00078e0004 */
[----:B------:R-:W-:-:S04]  /*0200*/  IMAD.HI.U32 R4, R5, R6, RZ ;  /* 0x0000000605047227 */ /* 0x000fc800078e00ff */
[----:B------:R-:W-:-:S04]  /*0210*/  IMAD.MOV R3, RZ, RZ, -R4 ;  /* 0x000000ffff037224 */ /* 0x000fc800078e0a04 */
[----:B------:R-:W-:-:S05]  /*0220*/  IMAD R6, R11, R3, R6 ;  /* 0x000000030b067224 */ /* 0x000fca00078e0206 */
[----:B------:R-:W-:-:S13]  /*0230*/  ISETP.GE.U32.AND P0, PT, R6, R11, PT ;  /* 0x0000000b0600720c */ /* 0x000fda0003f06070 */
[----:B------:R-:W-:Y:S01]  /*0240*/  @P0 IMAD.IADD R6, R6, 0x1, -R11 ;  /* 0x0000000106060824 */ /* 0x000fe200078e0a0b */
[----:B------:R-:W-:-:S04]  /*0250*/  @P0 IADD3 R4, PT, PT, R4, 0x1, RZ ;  /* 0x0000000104040810 */ /* 0x000fc80007ffe0ff */
[----:B------:R-:W-:-:S13]  /*0260*/  ISETP.GE.U32.AND P1, PT, R6, R11, PT ;  /* 0x0000000b0600720c */ /* 0x000fda0003f26070 */
[----:B------:R-:W-:Y:S01]  /*0270*/  @P1 VIADD R4, R4, 0x1 ;  /* 0x0000000104041836 */ /* 0x000fe20000000000 */
[----:B------:R-:W-:-:S05]  /*0280*/  @!P2 LOP3.LUT R4, RZ, R11, RZ, 0x33, !PT ;  /* 0x0000000bff04a212 */ /* 0x000fca00078e33ff */
[----:B------:R-:W-:-:S05]  /*0290*/  IMAD.IADD R3, R7, 0x1, R4 ;  /* 0x0000000107037824 */ /* 0x000fca00078e0204 */
[C---:B------:R-:W-:Y:S02]  /*02a0*/  LOP3.LUT R4, R3.reuse, 0x3, RZ, 0xc0, !PT ;  /* 0x0000000303047812 */ /* 0x040fe400078ec0ff */
[----:B------:R-:W-:Y:S02]  /*02b0*/  ISETP.GE.U32.AND P1, PT, R3, 0x3, PT ;  /* 0x000000030300780c */ /* 0x000fe40003f26070 */
[----:B------:R-:W-:-:S13]  /*02c0*/  ISETP.NE.AND P0, PT, R4, 0x3, PT ;  /* 0x000000030400780c */ /* 0x000fda0003f05270 */
[----:B------:R-:W-:Y:S05]  /*02d0*/  @!P0 BRA `(.L_x_48) ;  /* 0x0000000000308947 */ /* 0x000fea0003800000 */
[----:B------:R-:W1:Y:S01]  /*02e0*/  LDC.64 R6, c[0x0][0x3a8] ;  /* 0x0000ea00ff067b82 */ /* 0x000e620000000a00 */
[----:B------:R-:W-:Y:S02]  /*02f0*/  VIADD R3, R3, 0x1 ;  /* 0x0000000103037836 */ /* 0x000fe40000000000 */
[----:B------:R-:W-:Y:S02]  /*0300*/  HFMA2 R8, -RZ, RZ, 0, 0 ;  /* 0x00000000ff087431 */ /* 0x000fe400000001ff */
[----:B------:R-:W-:Y:S01]  /*0310*/  IMAD.MOV.U32 R9, RZ, RZ, 0x7fffffff ;  /* 0x7fffffffff097424 */ /* 0x000fe200078e00ff */
[----:B------:R-:W-:-:S07]  /*0320*/  LOP3.LUT R3, R3, 0x3, RZ, 0xc0, !PT ;  /* 0x0000000303037812 */ /* 0x000fce00078ec0ff */
.L_x_49:
[----:B--2---:R-:W-:Y:S01]  /*0330*/  IMAD R5, R2, UR5, R0 ;  /* 0x0000000502057c24 */ /* 0x004fe2000f8e0200 */
[----:B------:R-:W-:Y:S01]  /*0340*/  IADD3 R0, PT, PT, R11, R0, RZ ;  /* 0x000000000b007210 */ /* 0x000fe20007ffe0ff */
[----:B------:R-:W-:Y:S02]  /*0350*/  VIADD R8, R8, 0x1 ;  /* 0x0000000108087836 */ /* 0x000fe40000000000 */
[----:B-1----:R-:W-:-:S03]  /*0360*/  IMAD.WIDE R4, R5, 0x4, R6 ;  /* 0x0000000405047825 */ /* 0x002fc600078e0206 */
[----:B------:R-:W-:Y:S02]  /*0370*/  ISETP.NE.AND P0, PT, R8, R3, PT ;  /* 0x000000030800720c */ /* 0x000fe40003f05270 */
[----:B------:R2:W-:Y:S11]  /*0380*/  STG.E desc[UR12][R4.64], R9 ;  /* 0x0000000904007986 */ /* 0x0005f6000c10190c */
[----:B------:R-:W-:Y:S05]  /*0390*/  @P0 BRA `(.L_x_49) ;  /* 0xfffffffc00e40947 */ /* 0x000fea000383ffff */
.L_x_48:
[----:B------:R-:W-:Y:S05]  /*03a0*/  BSYNC.RECONVERGENT B1 ;  /* 0x0000000000017941 */ /* 0x000fea0003800200 */
.L_x_47:
[----:B------:R-:W-:Y:S05]  /*03b0*/  @!P1 BRA `(.L_x_46) ;  /* 0x0000000000389947 */ /* 0x000fea0003800000 */
[----:B------:R-:W1:Y:S01]  /*03c0*/  LDC.64 R12, c[0x0][0x3a8] ;  /* 0x0000ea00ff0c7b82 */ /* 0x000e620000000a00 */
[----:B------:R-:W-:-:S07]  /*03d0*/  IMAD.MOV.U32 R3, RZ, RZ, 0x7fffffff ;  /* 0x7fffffffff037424 */ /* 0x000fce00078e00ff */
.L_x_50:
[--C-:B---3--:R-:W-:Y:S02]  /*03e0*/  IMAD R15, R2, UR5, R0.reuse ;  /* 0x00000005020f7c24 */ /* 0x108fe4000f8e0200 */
[----:B------:R-:W-:Y:S02]  /*03f0*/  IMAD R0, R11, 0x4, R0 ;  /* 0x000000040b007824 */ /* 0x000fe400078e0200 */
[----:B-1----:R-:W-:-:S03]  /*0400*/  IMAD.WIDE R14, R15, 0x4, R12 ;  /* 0x000000040f0e7825 */ /* 0x002fc600078e020c */
[----:B------:R-:W-:Y:S02]  /*0410*/  ISETP.GE.AND P0, PT, R0, UR5, PT ;  /* 0x0000000500007c0c */ /* 0x000fe4000bf06270 */
[----:B------:R3:W-:Y:S01]  /*0420*/  STG.E desc[UR12][R14.64], R3 ;  /* 0x000000030e007986 */ /* 0x0007e2000c10190c */
[----:B--2---:R-:W-:-:S05]  /*0430*/  IMAD.WIDE R4, R11, 0x4, R14 ;  /* 0x000000040b047825 */ /* 0x004fca00078e020e */
[----:B------:R3:W-:Y:S01]  /*0440*/  STG.E desc[UR12][R4.64], R3 ;  /* 0x0000000304007986 */ /* 0x0007e2000c10190c */
[----:B------:R-:W-:-:S05]  /*0450*/  IMAD.WIDE R6, R11, 0x4, R4 ;  /* 0x000000040b067825 */ /* 0x000fca00078e0204 */
[----:B------:R3:W-:Y:S01]  /*0460*/  STG.E desc[UR12][R6.64], R3 ;  /* 0x0000000306007986 */ /* 0x0007e2000c10190c */
[----:B------:R-:W-:-:S05]  /*0470*/  IMAD.WIDE R8, R11, 0x4, R6 ;  /* 0x000000040b087825 */ /* 0x000fca00078e0206 */
[----:B------:R3:W-:Y:S01]  /*0480*/  STG.E desc[UR12][R8.64], R3 ;  /* 0x0000000308007986 */ /* 0x0007e2000c10190c */
[----:B------:R-:W-:Y:S05]  /*0490*/  @!P0 BRA `(.L_x_50) ;  /* 0xfffffffc00d08947 */ /* 0x000fea000383ffff */
.L_x_46:
[----:B------:R-:W-:Y:S05]  /*04a0*/  BSYNC.RECONVERGENT B0 ;  /* 0x0000000000007941 */ /* 0x000fea0003800200 */
.L_x_45:
[----:B--23--:R-:W1:Y:S02]  /*04b0*/  LDC.64 R4, c[0x0][0x390] ;  /* 0x0000e400ff047b82 */ /* 0x00ce640000000a00 */
[----:B-1----:R-:W-:-:S05]  /*04c0*/  IMAD.WIDE.U32 R4, R2, 0x4, R4 ;  /* 0x0000000402047825 */ /* 0x002fca00078e0004 */
[----:B------:R-:W2:Y:S02]  /*04d0*/  LDG.E.CONSTANT R13, desc[UR12][R4.64] ;  /* 0x0000000c040d7981 */ /* 0x000ea4000c1e9900 */
[----:B--2---:R-:W-:-:S04]  /*04e0*/  ISETP.GE.AND P0, PT, R13, UR5, PT ;  /* 0x000000050d007c0c */ /* 0x004fc8000bf06270 */
[----:B------:R-:W-:-:S13]  /*04f0*/  ISETP.LT.OR P0, PT, R13, 0x1, P0 ;  /* 0x000000010d00780c */ /* 0x000fda0000701670 */
[----:B------:R-:W-:Y:S05]  /*0500*/  @P0 EXIT ;  /* 0x000000000000094d */ /* 0x000fea0003800000 */
[----:B------:R-:W1:Y:S02]  /*0510*/  LDC R3, c[0x0][0x3a0] ;  /* 0x0000e800ff037b82 */ /* 0x000e640000000800 */
[----:B-1----:R-:W-:-:S04]  /*0520*/  IADD3 R0, PT, PT, -R3, UR5, RZ ;  /* 0x0000000503007c10 */ /* 0x002fc8000fffe1ff */
[----:B------:R-:W-:-:S04]  /*0530*/  ISETP.GT.AND P0, PT, R0, R13, PT ;  /* 0x0000000d0000720c */ /* 0x000fc80003f04270 */
[----:B------:R-:W-:-:S04]  /*0540*/  ISETP.GE.OR P0, PT, R3, UR5, !P0 ;  /* 0x0000000503007c0c */ /* 0x000fc8000c706670 */
[----:B------:R-:W-:-:S13]  /*0550*/  ISETP.LT.OR P0, PT, R3, RZ, P0 ;  /* 0x000000ff0300720c */ /* 0x000fda0000701670 */
[----:B------:R-:W-:Y:S05]  /*0560*/  @P0 EXIT ;  /* 0x000000000000094d */ /* 0x000fea0003800000 */
[----:B------:R-:W1:Y:S02]  /*0570*/  LDCU UR5, c[0x3][0x4] ;  /* 0x00c00080ff0577ac */ /* 0x000e640008000800 */
[----:B-1----:R-:W-:-:S13]  /*0580*/  FSETP.LT.AND P0, PT, RZ, UR5, PT ;  /* 0x00000005ff007c0b */ /* 0x002fda000bf01000 */
[----:B------:R-:W-:Y:S05]  /*0590*/  @P0 BRA `(.L_x_51) ;  /* 0x0000000000bc0947 */ /* 0x000fea0003800000 */
[----:B------:R-:W-:Y:S01]  /*05a0*/  ISETP.GE.U32.AND P0, PT, R10, R13, PT ;  /* 0x0000000d0a00720c */ /* 0x000fe20003f06070 */
[----:B------:R-:W-:-:S12]  /*05b0*/  BSSY.RECONVERGENT B0, `(.L_x_52) ;  /* 0x000002c000007945 */ /* 0x000fd80003800200 */
[----:B------:R-:W-:Y:S05]  /*05c0*/  @P0 BRA `(.L_x_53) ;  /* 0x0000000000a80947 */ /* 0x000fea0003800000 */
[----:B------:R-:W1:Y:S01]  /*05d0*/  S2R R3, SR_CgaCtaId ;  /* 0x0000000000037919 */ /* 0x000e620000008800 */
[----:B------:R-:W-:Y:S01]  /*05e0*/  MOV R0, 0x400 ;  /* 0x0000040000007802 */ /* 0x000fe20000000f00 */
[----:B------:R-:W-:-:S03]  /*05f0*/  IMAD.MOV.U32 R4, RZ, RZ, R10 ;  /* 0x000000ffff047224 */ /* 0x000fc600078e000a */
[----:B------:R-:W-:-:S04]  /*0600*/  IADD3 R0, PT, PT, R0, 0x4800, RZ ;  /* 0x0000480000007810 */ /* 0x000fc80007ffe0ff */
[----:B-1----:R-:W-:-:S07]  /*0610*/  LEA R3, R3, R0, 0x18 ;  /* 0x0000000003037211 */ /* 0x002fce00078ec0ff */
.L_x_60:
[----:B------:R-:W-:Y:S01]  /*0620*/  I2FP.F32.S32 R0, R4 ;  /* 0x0000000400007245 */ /* 0x000fe20000201400 */
[----:B------:R-:W-:Y:S03]  /*0630*/  BSSY.RECONVERGENT B1, `(.L_x_54) ;  /* 0x000000d000017945 */ /* 0x000fe60003800200 */
[----:B------:R1:W2:Y:S01]  /*0640*/  MUFU.RSQ R7, R0 ;  /* 0x0000000000077308 */ /* 0x0002a20000001400 */
[----:B------:R-:W-:-:S05]  /*0650*/  VIADD R5, R0, 0xf3000000 ;  /* 0xf300000000057836 */ /* 0x000fca0000000000 */
[----:B------:R-:W-:-:S13]  /*0660*/  ISETP.GT.U32.AND P0, PT, R5, 0x727fffff, PT ;  /* 0x727fffff0500780c */ /* 0x000fda0003f04070 */
[----:B-12---:R-:W-:Y:S05]  /*0670*/  @!P0 BRA `(.L_x_55) ;  /* 0x0000000000108947 */ /* 0x006fea0003800000 */
[----:B------:R-:W-:-:S07]  /*0680*/  MOV R14, 0x6a0 ;  /* 0x000006a0000e7802 */ /* 0x000fce0000000f00 */
[----:B------:R-:W-:Y:S05]  /*0690*/  CALL.REL.NOINC `($__internal_2_$__cuda_sm20_sqrt_rn_f32_slowpath) ;  /* 0x0000000c00b07944 */ /* 0x000fea0003c00000 */
[----:B------:R-:W-:Y:S01]  /*06a0*/  MOV R5, R0 ;  /* 0x0000000000057202 */ /* 0x000fe20000000f00 */
[----:B------:R-:W-:Y:S06]  /*06b0*/  BRA `(.L_x_56) ;  /* 0x0000000000107947 */ /* 0x000fec0003800000 */
.L_x_55:
[----:B------:R-:W-:Y:S01]  /*06c0*/  FMUL.FTZ R5, R0, R7 ;  /* 0x0000000700057220 */ /* 0x000fe20000410000 */
[----:B------:R-:W-:-:S03]  /*06d0*/  FMUL.FTZ R6, R7, 0.5 ;  /* 0x3f00000007067820 */ /* 0x000fc60000410000 */
[----:B------:R-:W-:-:S04]  /*06e0*/  FFMA R0, -R5, R5, R0 ;  /* 0x0000000505007223 */ /* 0x000fc80000000100 */
[----:B------:R-:W-:-:S07]  /*06f0*/  FFMA R5, R0, R6, R5 ;  /* 0x0000000600057223 */ /* 0x000fce0000000005 */
.L_x_56:
[----:B------:R-:W-:Y:S05]  /*0700*/  BSYNC.RECONVERGENT B1 ;  /* 0x0000000000017941 */ /* 0x000fea0003800200 */
.L_x_54:
[----:B------:R-:W-:Y:S01]  /*0710*/  VIADD R0, R4, 0x1 ;  /* 0x0000000104007836 */ /* 0x000fe20000000000 */
[----:B------:R-:W-:Y:S04]  /*0720*/  BSSY.RECONVERGENT B1, `(.L_x_57) ;  /* 0x000000e000017945 */ /* 0x000fe80003800200 */
[----:B------:R-:W-:-:S04]  /*0730*/  I2FP.F32.S32 R7, R0 ;  /* 0x0000000000077245 */ /* 0x000fc80000201400 */
[----:B------:R1:W2:Y:S01]  /*0740*/  MUFU.RSQ R6, R7 ;  /* 0x0000000700067308 */ /* 0x0002a20000001400 */
[----:B------:R-:W-:-:S05]  /*0750*/  VIADD R0, R7, 0xf3000000 ;  /* 0xf300000007007836 */ /* 0x000fca0000000000 */
[----:B------:R-:W-:-:S13]  /*0760*/  ISETP.GT.U32.AND P0, PT, R0, 0x727fffff, PT ;  /* 0x727fffff0000780c */ /* 0x000fda0003f04070 */
[----:B-12---:R-:W-:Y:S05]  /*0770*/  @!P0 BRA `(.L_x_58) ;  /* 0x0000000000108947 */ /* 0x006fea0003800000 */
[----:B------:R-:W-:Y:S02]  /*0780*/  MOV R0, R7 ;  /* 0x0000000700007202 */ /* 0x000fe40000000f00 */
[----:B------:R-:W-:-:S07]  /*0790*/  MOV R14, 0x7b0 ;  /* 0x000007b0000e7802 */ /* 0x000fce0000000f00 */
[----:B------:R-:W-:Y:S05]  /*07a0*/  CALL.REL.NOINC `($__internal_2_$__cuda_sm20_sqrt_rn_f32_slowpath) ;  /* 0x0000000c006c7944 */ /* 0x000fea0003c00000 */
[----:B------:R-:W-:Y:S05]  /*07b0*/  BRA `(.L_x_59) ;  /* 0x0000000000107947 */ /* 0x000fea0003800000 */
.L_x_58:
[----:B------:R-:W-:Y:S01]  /*07c0*/  FMUL.FTZ R0, R7, R6 ;  /* 0x0000000607007220 */ /* 0x000fe20000410000 */
[----:B------:R-:W-:-:S03]  /*07d0*/  FMUL.FTZ R6, R6, 0.5 ;  /* 0x3f00000006067820 */ /* 0x000fc60000410000 */
[----:B------:R-:W-:-:S04]  /*07e0*/  FFMA R7, -R0, R0, R7 ;  /* 0x0000000000077223 */ /* 0x000fc80000000107 */
[----:B------:R-:W-:-:S07]  /*07f0*/  FFMA R0, R7, R6, R0 ;  /* 0x0000000607007223 */ /* 0x000fce0000000000 */
.L_x_59:
[----:B------:R-:W-:Y:S05]  /*0800*/  BSYNC.RECONVERGENT B1 ;  /* 0x0000000000017941 */ /* 0x000fea0003800200 */
.L_x_57:
[----:B------:R-:W-:Y:S01]  /*0810*/  FADD R0, R0, -R5 ;  /* 0x8000000500007221 */ /* 0x000fe20000000000 */
[C---:B------:R-:W-:Y:S02]  /*0820*/  IMAD R5, R4.reuse, 0x4, R3 ;  /* 0x0000000404057824 */ /* 0x040fe400078e0203 */
[----:B------:R-:W-:-:S03]  /*0830*/  VIADD R4, R4, UR10 ;  /* 0x0000000a04047c36 */ /* 0x000fc60008000000 */
[----:B------:R1:W-:Y:S02]  /*0840*/  STS [R5], R0 ;  /* 0x0000000005007388 */ /* 0x0003e40000000800 */
[----:B------:R-:W-:-:S13]  /*0850*/  ISETP.GE.AND P0, PT, R4, R13, PT ;  /* 0x0000000d0400720c */ /* 0x000fda0003f06270 */
[----:B-1----:R-:W-:Y:S05]  /*0860*/  @!P0 BRA `(.L_x_60) ;  /* 0xfffffffc006c8947 */ /* 0x002fea000383ffff */
.L_x_53:
[----:B------:R-:W-:Y:S05]  /*0870*/  BSYNC.RECONVERGENT B0 ;  /* 0x0000000000007941 */ /* 0x000fea0003800200 */
.L_x_52:
[----:B------:R-:W-:Y:S06]  /*0880*/  BAR.SYNC.DEFER_BLOCKING 0x0 ;  /* 0x0000000000007b1d */ /* 0x000fec0000010000 */
.L_x_51:
[----:B------:R-:W1:Y:S01]  /*0890*/  LDC R0, c[0x0][0x3a0] ;  /* 0x0000e800ff007b82 */ /* 0x000e620000000800 */
[----:B------:R-:W2:Y:S01]  /*08a0*/  LDCU UR5, c[0x0][0x398] ;  /* 0x00007300ff0577ac */ /* 0x000ea20008000800 */
[----:B-1----:R-:W-:-:S04]  /*08b0*/  IADD3 R15, PT, PT, R13, UR4, R0 ;  /* 0x000000040d0f7c10 */ /* 0x002fc8000fffe000 */
[----:B--2---:R-:W-:-:S13]  /*08c0*/  ISETP.GE.AND P0, PT, R15, UR5, PT ;  /* 0x000000050f007c0c */ /* 0x004fda000bf06270 */
[----:B------:R-:W-:Y:S05]  /*08d0*/  @P0 EXIT ;  /* 0x000000000000094d */ /* 0x000fea0003800000 */
[----:B------:R-:W1:Y:S01]  /*08e0*/  S2R R3, SR_TID.Y ;  /* 0x0000000000037919 */ /* 0x000e620000002200 */
[----:B------:R-:W2:Y:S01]  /*08f0*/  LDCU UR6, c[0x0][0x364] ;  /* 0x00006c80ff0677ac */ /* 0x000ea20008000800 */
[----:B------:R-:W3:Y:S01]  /*0900*/  S2UR UR4, SR_CgaCtaId ;  /* 0x00000000000479c3 */ /* 0x000ee20000008800 */
[C---:B------:R-:W-:Y:S01]  /*0910*/  IMAD.WIDE.U32 R4, R13.reuse, 0x4, RZ ;  /* 0x000000040d047825 */ /* 0x040fe200078e00ff */
[----:B------:R-:W1:Y:S01]  /*0920*/  S2R R0, SR_TID.Z ;  /* 0x0000000000007919 */ /* 0x000e620000002300 */
[----:B------:R-:W4:Y:S01]  /*0930*/  LDCU.64 UR8, c[0x0][0x388] ;  /* 0x00007100ff0877ac */ /* 0x000f220008000a00 */
[C---:B------:R-:W-:Y:S02]  /*0940*/  IADD3 R14, PT, PT, R13.reuse, -0x1, RZ ;  /* 0xffffffff0d0e7810 */ /* 0x040fe40007ffe0ff */
[C---:B------:R-:W-:Y:S01]  /*0950*/  LOP3.LUT R20, R13.reuse, 0x3, RZ, 0xc0, !PT ;  /* 0x000000030d147812 */ /* 0x040fe200078ec0ff */
[----:B------:R-:W-:Y:S01]  /*0960*/  UMOV UR5, 0x400 ;  /* 0x0000040000057882 */ /* 0x000fe20000000000 */
[----:B------:R-:W2:Y:S01]  /*0970*/  LDC R18, c[0x0][0x368] ;  /* 0x0000da00ff127b82 */ /* 0x000ea20000000800 */
[----:B------:R-:W-:Y:S01]  /*0980*/  LOP3.LUT R16, R13, 0x7ffffffc, RZ, 0xc0, !PT ;  /* 0x7ffffffc0d107812 */ /* 0x000fe200078ec0ff */
[----:B---3--:R-:W-:Y:S01]  /*0990*/  ULEA UR5, UR4, UR5, 0x18 ;  /* 0x0000000504057291 */ /* 0x008fe2000f8ec0ff */
[----:B--2---:R-:W-:-:S02]  /*09a0*/  IMAD R18, R18, UR6, RZ ;  /* 0x0000000612127c24 */ /* 0x004fc4000f8e02ff */
[----:B-1----:R-:W-:Y:S02]  /*09b0*/  IMAD R3, R0, UR6, R3 ;  /* 0x0000000600037c24 */ /* 0x002fe4000f8e0203 */
[C---:B------:R-:W-:Y:S02]  /*09c0*/  IMAD R17, R18.reuse, UR10, RZ ;  /* 0x0000000a12117c24 */ /* 0x040fe4000f8e02ff */
[----:B------:R-:W-:Y:S02]  /*09d0*/  IMAD R12, R3, UR10, R10 ;  /* 0x0000000a030c7c24 */ /* 0x000fe4000f8e020a */
[----:B------:R-:W-:Y:S02]  /*09e0*/  IMAD R18, R18, UR10, RZ ;  /* 0x0000000a12127c24 */ /* 0x000fe4000f8e02ff */
[C---:B------:R-:W-:Y:S01]  /*09f0*/  IMAD.WIDE.U32 R4, R12.reuse, 0x4, -R4 ;  /* 0x000000040c047825 */ /* 0x040fe200078e0804 */
[----:B------:R-:W-:Y:S02]  /*0a00*/  LEA R19, R12, UR5, 0x2 ;  /* 0x000000050c137c11 */ /* 0x000fe4000f8e10ff */
[----:B----4-:R-:W-:-:S04]  /*0a10*/  IADD3 R8, P0, PT, R4, UR8, RZ ;  /* 0x0000000804087c10 */ /* 0x010fc8000ff1e0ff */
[----:B------:R-:W-:-:S04]  /*0a20*/  IADD3 R8, P1, PT, R8, 0x4, RZ ;  /* 0x0000000408087810 */ /* 0x000fc80007f3e0ff */
[----:B------:R-:W-:-:S09]  /*0a30*/  IADD3.X R9, PT, PT, RZ, UR9, R5, P1, P0 ;  /* 0x00000009ff097c10 */ /* 0x000fd20008fe0405 */
.L_x_74:
[----:B-1----:R-:W1:Y:S01]  /*0a40*/  LDCU UR4, c[0x0][0x398] ;  /* 0x00007300ff0477ac */ /* 0x002e620008000800 */
[----:B------:R-:W-:Y:S01]  /*0a50*/  IMAD.MOV R3, RZ, RZ, -R15 ;  /* 0x000000ffff037224 */ /* 0x000fe200078e0a0f */
[----:B------:R-:W-:Y:S01]  /*0a60*/  BSSY.RECONVERGENT B0, `(.L_x_61) ;  /* 0x0000018000007945 */ /* 0x000fe20003800200 */
[----:B-1----:R-:W-:-:S05]  /*0a70*/  IMAD.U32 R0, RZ, RZ, UR4 ;  /* 0x00000004ff007e24 */ /* 0x002fca000f8e00ff */
[----:B------:R-:W-:-:S04]  /*0a80*/  VIADDMNMX R21, R3, R0, UR10, PT ;  /* 0x0000000a03157e46 */ /* 0x000fc8000b800100 */
[----:B------:R-:W-:-:S04]  /*0a90*/  IADD3 R23, PT, PT, R14, R21, RZ ;  /* 0x000000150e177210 */ /* 0x000fc80007ffe0ff */
[----:B------:R-:W-:Y:S02]  /*0aa0*/  SHF.R.S32.HI R3, RZ, 0x1f, R23 ;  /* 0x0000001fff037819 */ /* 0x000fe40000011417 */
[----:B------:R-:W-:Y:S02]  /*0ab0*/  ISETP.GT.U32.AND P0, PT, R23, R12, PT ;  /* 0x0000000c1700720c */ /* 0x000fe40003f04070 */
[----:B------:R-:W-:-:S04]  /*0ac0*/  LOP3.LUT R22, R3, 0x3fffffff, RZ, 0xc0, !PT ;  /* 0x3fffffff03167812 */ /* 0x000fc800078ec0ff */
[----:B------:R-:W-:-:S13]  /*0ad0*/  ISETP.GT.U32.AND.EX P0, PT, R22, RZ, PT, P0 ;  /* 0x000000ff1600720c */ /* 0x000fda0003f04100 */
[----:B------:R-:W-:Y:S05]  /*0ae0*/  @!P0 BRA `(.L_x_62) ;  /* 0x00000000003c8947 */ /* 0x000fea0003800000 */
[----:B------:R-:W-:Y:S02]  /*0af0*/  HFMA2 R7, -RZ, RZ, 0, 0 ;  /* 0x00000000ff077431 */ /* 0x000fe400000001ff */
[----:B------:R-:W-:Y:S02]  /*0b00*/  IMAD.MOV.U32 R3, RZ, RZ, R19 ;  /* 0x000000ffff037224 */ /* 0x000fe400078e0013 */
[----:B------:R-:W-:Y:S02]  /*0b10*/  IMAD.MOV.U32 R6, RZ, RZ, R12 ;  /* 0x000000ffff067224 */ /* 0x000fe400078e000c */
[----:B------:R-:W-:-:S07]  /*0b20*/  IMAD.WIDE R4, R15, 0x4, R8 ;  /* 0x000000040f047825 */ /* 0x000fce00078e0208 */
.L_x_63:
[----:B------:R-:W-:Y:S01]  /*0b30*/  IADD3 R6, P0, PT, R17, R6, RZ ;  /* 0x0000000611067210 */ /* 0x000fe20007f1e0ff */
[----:B------:R-:W-:Y:S01]  /*0b40*/  @!PT LDS RZ, [RZ] ;  /* 0x00000000fffff984 */ /* 0x000fe20000000800 */
[----:B------:R-:W-:Y:S01]  /*0b50*/  @!PT LDS RZ, [RZ] ;  /* 0x00000000fffff984 */ /* 0x000fe20000000800 */
[----:B------:R-:W-:Y:S01]  /*0b60*/  @!PT LDS RZ, [RZ] ;  /* 0x00000000fffff984 */ /* 0x000fe20000000800 */
[----:B------:R1:W-:Y:S04]  /*0b70*/  LDGSTS.E [R3], desc[UR12][R4.64] ;  /* 0x0000000004037fae */ /* 0x0003e8000b9a100c */
[----:B------:R-:W-:Y:S01]  /*0b80*/  IMAD.X R7, RZ, RZ, R7, P0 ;  /* 0x000000ffff077224 */ /* 0x000fe200000e0607 */
[----:B------:R-:W-:-:S04]  /*0b90*/  ISETP.GE.U32.AND P0, PT, R6, R23, PT ;  /* 0x000000170600720c */ /* 0x000fc80003f06070 */
[----:B------:R-:W-:Y:S01]  /*0ba0*/  ISETP.GE.U32.AND.EX P0, PT, R7, R22, PT, P0 ;  /* 0x000000160700720c */ /* 0x000fe20003f06100 */
[----:B-1----:R-:W-:-:S04]  /*0bb0*/  IMAD.WIDE.U32 R4, R17, 0x4, R4 ;  /* 0x0000000411047825 */ /* 0x002fc800078e0004 */
[----:B------:R-:W-:-:S08]  /*0bc0*/  IMAD R3, R18, 0x4, R3 ;  /* 0x0000000412037824 */ /* 0x000fd000078e0203 */
[----:B------:R-:W-:Y:S05]  /*0bd0*/  @!P0 BRA `(.L_x_63) ;  /* 0xfffffffc00d48947 */ /* 0x000fea000383ffff */
.L_x_62:
[----:B------:R-:W-:Y:S05]  /*0be0*/  BSYNC.RECONVERGENT B0 ;  /* 0x0000000000007941 */ /* 0x000fea0003800200 */
.L_x_61:
[----:B------:R-:W0:Y:S01]  /*0bf0*/  LDGDEPBAR ;  /* 0x00000000000079af */ /* 0x000e220000000000 */
[----:B------:R-:W-:Y:S01]  /*0c00*/  ISETP.GE.AND P0, PT, R10, R21, PT ;  /* 0x000000150a00720c */ /* 0x000fe20003f06270 */
[----:B------:R-:W-:Y:S01]  /*0c10*/  BSSY.RECONVERGENT B0, `(.L_x_64) ;  /* 0x000008f000007945 */ /* 0x000fe20003800200 */
[----:B------:R-:W-:-:S04]  /*0c20*/  DEPBAR.LE SB0, 0x0 ;  /* 0x000080000000791a */ /* 0x000fc80000000000 */
[----:B------:R-:W-:Y:S08]  /*0c30*/  BAR.SYNC.DEFER_BLOCKING 0x0 ;  /* 0x0000000000007b1d */ /* 0x000ff00000010000 */
[----:B------:R-:W-:Y:S06]  /*0c40*/  BAR.SYNC.DEFER_BLOCKING 0x0 ;  /* 0x0000000000007b1d */ /* 0x000fec0000010000 */
[----:B------:R-:W-:Y:S05]  /*0c50*/  @P0 BRA `(.L_x_65) ;  /* 0x0000000800280947 */ /* 0x000fea0003800000 */
[----:B------:R-:W1:Y:S02]  /*0c60*/  LDCU UR4, c[0x3][0x4] ;  /* 0x00c00080ff0477ac */ /* 0x000e640008000800 */
[----:B-1----:R-:W-:-:S13]  /*0c70*/  FSETP.LT.AND P0, PT, RZ, UR4, PT ;  /* 0x00000004ff007c0b */ /* 0x002fda000bf01000 */
[----:B------:R-:W-:Y:S05]  /*0c80*/  @!P0 BRA `(.L_x_66) ;  /* 0x0000000000cc8947 */ /* 0x000fea0003800000 */
[----:B------:R-:W-:Y:S01]  /*0c90*/  ISETP.GE.U32.AND P0, PT, R13, 0x4, PT ;  /* 0x000000040d00780c */ /* 0x000fe20003f06070 */
[----:B------:R-:W-:Y:S01]  /*0ca0*/  IMAD.MOV.U32 R0, RZ, RZ, RZ ;  /* 0x000000ffff007224 */ /* 0x000fe200078e00ff */
[----:B------:R-:W-:Y:S01]  /*0cb0*/  MOV R3, RZ ;  /* 0x000000ff00037202 */ /* 0x000fe20000000f00 */
[----:B------:R-:W-:-:S10]  /*0cc0*/  IMAD.MOV.U32 R23, RZ, RZ, RZ ;  /* 0x000000ffff177224 */ /* 0x000fd400078e00ff */
[----:B------:R-:W-:Y:S05]  /*0cd0*/  @!P0 BRA `(.L_x_67) ;  /* 0x0000000000608947 */ /* 0x000fea0003800000 */
[----:B------:R-:W-:Y:S02]  /*0ce0*/  HFMA2 R3, -RZ, RZ, 0, 0 ;  /* 0x00000000ff037431 */ /* 0x000fe400000001ff */
[----:B------:R-:W-:Y:S01]  /*0cf0*/  IMAD.IADD R5, R13, 0x1, R10 ;  /* 0x000000010d057824 */ /* 0x000fe200078e020a */
[----:B------:R-:W-:-:S06]  /*0d00*/  UMOV UR4, URZ ;  /* 0x000000ff00047c82 */ /* 0x000fcc0008000000 */
.L_x_68:
[----:B------:R-:W-:Y:S01]  /*0d10*/  VIADD R0, R5, -UR4 ;  /* 0x8000000405007c36 */ /* 0x000fe20008000000 */
[----:B------:R-:W-:Y:S02]  /*0d20*/  USHF.L.U32 UR6, UR4, 0x2, URZ ;  /* 0x0000000204067899 */ /* 0x000fe400080006ff */
[----:B------:R-:W-:Y:S02]  /*0d30*/  UIADD3 UR4, UPT, UPT, UR4, 0x4, URZ ;  /* 0x0000000404047890 */ /* 0x000fe4000fffe0ff */
[----:B------:R-:W-:-:S04]  /*0d40*/  LEA R0, R0, UR5, 0x2 ;  /* 0x0000000500007c11 */ /* 0x000fc8000f8e10ff */
[----:B------:R-:W-:Y:S01]  /*0d50*/  ISETP.NE.AND P0, PT, R16, UR4, PT ;  /* 0x0000000410007c0c */ /* 0x000fe2000bf05270 */
[----:B------:R-:W1:Y:S03]  /*0d60*/  LDS R4, [R0+-0x4] ;  /* 0xfffffc0000047984 */ /* 0x000e660000000800 */
[----:B------:R-:W1:Y:S01]  /*0d70*/  LDCU.64 UR8, c[0x3][UR6] ;  /* 0x00c00000060877ac */ /* 0x000e620008000a00 */
[----:B------:R-:W2:Y:S01]  /*0d80*/  LDS R6, [R0+-0x8] ;  /* 0xfffff80000067984 */ /* 0x000ea20000000800 */
[----:B------:R-:W3:Y:S03]  /*0d90*/  LDCU.64 UR6, c[0x3][UR6+0x8] ;  /* 0x00c00100060677ac */ /* 0x000ee60008000a00 */
[----:B------:R-:W3:Y:S04]  /*0da0*/  LDS R22, [R0+-0xc] ;  /* 0xfffff40000167984 */ /* 0x000ee80000000800 */
[----:B------:R-:W4:Y:S01]  /*0db0*/  LDS R24, [R0+-0x10] ;  /* 0xfffff00000187984 */ /* 0x000f220000000800 */
[C---:B-1----:R-:W-:Y:S01]  /*0dc0*/  FFMA R23, R4.reuse, UR8, R23 ;  /* 0x0000000804177c23 */ /* 0x042fe20008000017 */
[----:B------:R-:W-:-:S03]  /*0dd0*/  FADD R3, R4, R3 ;  /* 0x0000000304037221 */ /* 0x000fc60000000000 */
[----:B--2---:R-:W-:Y:S01]  /*0de0*/  FFMA R23, R6, UR9, R23 ;  /* 0x0000000906177c23 */ /* 0x004fe20008000017 */
[----:B------:R-:W-:-:S03]  /*0df0*/  FADD R3, R3, R6 ;  /* 0x0000000603037221 */ /* 0x000fc60000000000 */
[----:B---3--:R-:W-:Y:S01]  /*0e00*/  FFMA R23, R22, UR6, R23 ;  /* 0x0000000616177c23 */ /* 0x008fe20008000017 */
[----:B------:R-:W-:-:S03]  /*0e10*/  FADD R3, R3, R22 ;  /* 0x0000001603037221 */ /* 0x000fc60000000000 */
[----:B----4-:R-:W-:Y:S01]  /*0e20*/  FFMA R23, R24, UR7, R23 ;  /* 0x0000000718177c23 */ /* 0x010fe20008000017 */
[----:B------:R-:W-:Y:S01]  /*0e30*/  FADD R3, R3, R24 ;  /* 0x0000001803037221 */ /* 0x000fe20000000000 */
[----:B------:R-:W-:Y:S06]  /*0e40*/  @P0 BRA `(.L_x_68) ;  /* 0xfffffffc00b00947 */ /* 0x000fec000383ffff */
[----:B------:R-:W-:-:S07]  /*0e50*/  MOV R0, R16 ;  /* 0x0000001000007202 */ /* 0x000fce0000000f00 */
.L_x_67:
[----:B------:R-:W-:-:S13]  /*0e60*/  ISETP.NE.AND P0, PT, R20, RZ, PT ;  /* 0x000000ff1400720c */ /* 0x000fda0003f05270 */
[----:B------:R-:W-:Y:S05]  /*0e70*/  @!P0 BRA `(.L_x_69) ;  /* 0x0000000400288947 */ /* 0x000fea0003800000 */
[C---:B------:R-:W-:Y:S01]  /*0e80*/  IADD3 R4, PT, PT, -R0.reuse, R13, R10 ;  /* 0x0000000d00047210 */ /* 0x040fe20007ffe10a */
[----:B------:R-:W-:Y:S01]  /*0e90*/  IMAD.SHL.U32 R0, R0, 0x4, RZ ;  /* 0x0000000400007824 */ /* 0x000fe200078e00ff */
[----:B------:R-:W-:Y:S02]  /*0ea0*/  ISETP.NE.AND P0, PT, R20, 0x1, PT ;  /* 0x000000011400780c */ /* 0x000fe40003f05270 */
[----:B------:R-:W-:Y:S01]  /*0eb0*/  LEA R6, R4, UR5, 0x2 ;  /* 0x0000000504067c11 */ /* 0x000fe2000f8e10ff */
[----:B------:R-:W1:Y:S04]  /*0ec0*/  LDC R5, c[0x3][R0] ;  /* 0x00c0000000057b82 */ /* 0x000e680000000800 */
[----:B------:R-:W2:Y:S02]  /*0ed0*/  LDS R4, [R6+-0x4] ;  /* 0xfffffc0006047984 */ /* 0x000ea40000000800 */
[----:B--2---:R-:W-:Y:S01]  /*0ee0*/  FADD R3, R3, R4 ;  /* 0x0000000403037221 */ /* 0x004fe20000000000 */
[----:B-1----:R-:W-:-:S03]  /*0ef0*/  FFMA R23, R4, R5, R23 ;  /* 0x0000000504177223 */ /* 0x002fc60000000017 */
[----:B------:R-:W-:Y:S05]  /*0f00*/  @!P0 BRA `(.L_x_69) ;  /* 0x0000000400048947 */ /* 0x000fea0003800000 */
[----:B------:R-:W1:Y:S01]  /*0f10*/  LDS R4, [R6+-0x8] ;  /* 0xfffff80006047984 */ /* 0x000e620000000800 */
[----:B------:R-:W2:Y:S01]  /*0f20*/  LDC R5, c[0x3][R0+0x4] ;  /* 0x00c0010000057b82 */ /* 0x000ea20000000800 */
[----:B------:R-:W-:Y:S01]  /*0f30*/  ISETP.NE.AND P0, PT, R20, 0x2, PT ;  /* 0x000000021400780c */ /* 0x000fe20003f05270 */
[----:B-1----:R-:W-:Y:S01]  /*0f40*/  FADD R3, R3, R4 ;  /* 0x0000000403037221 */ /* 0x002fe20000000000 */
[----:B--2---:R-:W-:-:S11]  /*0f50*/  FFMA R23, R4, R5, R23 ;  /* 0x0000000504177223 */ /* 0x004fd60000000017 */
[----:B------:R-:W-:Y:S05]  /*0f60*/  @!P0 BRA `(.L_x_69) ;  /* 0x0000000000ec8947 */ /* 0x000fea0003800000 */
[----:B------:R-:W1:Y:S01]  /*0f70*/  LDS R4, [R6+-0xc] ;  /* 0xfffff40006047984 */ /* 0x000e620000000800 */
[----:B------:R-:W2:Y:S01]  /*0f80*/  LDC R0, c[0x3][R0+0x8] ;  /* 0x00c0020000007b82 */ /* 0x000ea20000000800 */
[----:B-1----:R-:W-:Y:S01]  /*0f90*/  FADD R3, R3, R4 ;  /* 0x0000000403037221 */ /* 0x002fe20000000000 */
[----:B--2---:R-:W-:Y:S01]  /*0fa0*/  FFMA R23, R4, R0, R23 ;  /* 0x0000000004177223 */ /* 0x004fe20000000017 */
[----:B------:R-:W-:Y:S06]  /*0fb0*/  BRA `(.L_x_69) ;  /* 0x0000000000d87947 */ /* 0x000fec0003800000 */
.L_x_66:
[----:B------:R-:W-:Y:S01]  /*0fc0*/  ISETP.GE.U32.AND P0, PT, R13, 0x4, PT ;  /* 0x000000040d00780c */ /* 0x000fe20003f06070 */
[----:B------:R-:W-:Y:S02]  /*0fd0*/  HFMA2 R0, -RZ, RZ, 0, 0 ;  /* 0x00000000ff007431 */ /* 0x000fe400000001ff */
[----:B------:R-:W-:Y:S02]  /*0fe0*/  IMAD.MOV.U32 R3, RZ, RZ, RZ ;  /* 0x000000ffff037224 */ /* 0x000fe400078e00ff */
[----:B------:R-:W-:-:S08]  /*0ff0*/  IMAD.MOV.U32 R23, RZ, RZ, RZ ;  /* 0x000000ffff177224 */ /* 0x000fd000078e00ff */
[----:B------:R-:W-:Y:S05]  /*1000*/  @!P0 BRA `(.L_x_70) ;  /* 0x00000000006c8947 */ /* 0x000fea0003800000 */
[----:B------:R-:W1:Y:S01]  /*1010*/  S2UR UR6, SR_CgaCtaId ;  /* 0x00000000000679c3 */ /* 0x000e620000008800 */
[----:B------:R-:W-:Y:S01]  /*1020*/  UMOV UR4, 0x400 ;  /* 0x0000040000047882 */ /* 0x000fe20000000000 */
[----:B------:R-:W-:Y:S01]  /*1030*/  IMAD.MOV.U32 R3, RZ, RZ, RZ ;  /* 0x000000ffff037224 */ /* 0x000fe200078e00ff */
[----:B------:R-:W-:Y:S01]  /*1040*/  UIADD3 UR4, UPT, UPT, UR4, 0x4800, URZ ;  /* 0x0000480004047890 */ /* 0x000fe2000fffe0ff */
[----:B------:R-:W-:-:S03]  /*1050*/  IADD3 R26, PT, PT, R13, R10, RZ ;  /* 0x0000000a0d1a7210 */ /* 0x000fc60007ffe0ff */
[----:B-1----:R-:W-:-:S03]  /*1060*/  ULEA UR6, UR6, UR4, 0x18 ;  /* 0x0000000406067291 */ /* 0x002fc6000f8ec0ff */
[----:B------:R-:W-:-:S09]  /*1070*/  UMOV UR4, URZ ;  /* 0x000000ff00047c82 */ /* 0x000fd20008000000 */
.L_x_71:
[----:B------:R-:W-:Y:S01]  /*1080*/  VIADD R0, R26, -UR4 ;  /* 0x800000041a007c36 */ /* 0x000fe20008000000 */
[----:B------:R-:W-:Y:S02]  /*1090*/  ULEA UR7, UR4, UR6, 0x2 ;  /* 0x0000000604077291 */ /* 0x000fe4000f8e10ff */
[----:B------:R-:W-:Y:S02]  /*10a0*/  UIADD3 UR4, UPT, UPT, UR4, 0x4, URZ ;  /* 0x0000000404047890 */ /* 0x000fe4000fffe0ff */
[----:B------:R-:W-:-:S04]  /*10b0*/  LEA R22, R0, UR5, 0x2 ;  /* 0x0000000500167c11 */ /* 0x000fc8000f8e10ff */
[----:B------:R-:W-:Y:S01]  /*10c0*/  ISETP.NE.AND P0, PT, R16, UR4, PT ;  /* 0x0000000410007c0c */ /* 0x000fe2000bf05270 */
[----:B------:R-:W1:Y:S04]  /*10d0*/  LDS R24, [R22+-0x4] ;  /* 0xfffffc0016187984 */ /* 0x000e680000000800 */
[----:B------:R-:W2:Y:S04]  /*10e0*/  LDS.128 R4, [UR7] ;  /* 0x00000007ff047984 */ /* 0x000ea80008000c00 */
[----:B------:R-:W3:Y:S04]  /*10f0*/  LDS R25, [R22+-0x8] ;  /* 0xfffff80016197984 */ /* 0x000ee80000000800 */
[----:B------:R-:W4:Y:S04]  /*1100*/  LDS R21, [R22+-0xc] ;  /* 0xfffff40016157984 */ /* 0x000f280000000800 */
[----:B------:R-:W5:Y:S01]  /*1110*/  LDS R0, [R22+-0x10] ;  /* 0xfffff00016007984 */ /* 0x000f620000000800 */
[C---:B-1----:R-:W-:Y:S01]  /*1120*/  FADD R3, R24.reuse, R3 ;  /* 0x0000000318037221 */ /* 0x042fe20000000000 */
[----:B--2---:R-:W-:-:S04]  /*1130*/  FFMA R4, R24, R4, R23 ;  /* 0x0000000418047223 */ /* 0x004fc80000000017 */
[----:B---3--:R-:W-:Y:S01]  /*1140*/  FFMA R4, R25, R5, R4 ;  /* 0x0000000519047223 */ /* 0x008fe20000000004 */
[----:B------:R-:W-:-:S03]  /*1150*/  FADD R24, R3, R25 ;  /* 0x0000001903187221 */ /* 0x000fc60000000000 */
[----:B----4-:R-:W-:Y:S01]  /*1160*/  FFMA R23, R21, R6, R4 ;  /* 0x0000000615177223 */ /* 0x010fe20000000004 */
[----:B------:R-:W-:-:S03]  /*1170*/  FADD R3, R24, R21 ;  /* 0x0000001518037221 */ /* 0x000fc60000000000 */
[----:B-----5:R-:W-:Y:S01]  /*1180*/  FFMA R23, R0, R7, R23 ;  /* 0x0000000700177223 */ /* 0x020fe20000000017 */
[----:B------:R-:W-:Y:S01]  /*1190*/  FADD R3, R3, R0 ;  /* 0x0000000003037221 */ /* 0x000fe20000000000 */
[----:B------:R-:W-:Y:S06]  /*11a0*/  @P0 BRA `(.L_x_71) ;  /* 0xfffffffc00b40947 */ /* 0x000fec000383ffff */
[----:B------:R-:W-:-:S07]  /*11b0*/  IMAD.MOV.U32 R0, RZ, RZ, R16 ;  /* 0x000000ffff007224 */ /* 0x000fce00078e0010 */
.L_x_70:
[----:B------:R-:W-:-:S13]  /*11c0*/  ISETP.NE.AND P0, PT, R20, RZ, PT ;  /* 0x000000ff1400720c */ /* 0x000fda0003f05270 */
[----:B------:R-:W-:Y:S05]  /*11d0*/  @!P0 BRA `(.L_x_69) ;  /* 0x0000000000508947 */ /* 0x000fea0003800000 */
[----:B------:R-:W1:Y:S01]  /*11e0*/  S2R R6, SR_CgaCtaId ;  /* 0x0000000000067919 */ /* 0x000e620000008800 */
[----:B------:R-:W-:Y:S02]  /*11f0*/  MOV R4, 0x400 ;  /* 0x0000040000047802 */ /* 0x000fe40000000f00 */
[----:B------:R-:W-:Y:S02]  /*1200*/  ISETP.NE.AND P0, PT, R20, 0x1, PT ;  /* 0x000000011400780c */ /* 0x000fe40003f05270 */
[----:B------:R-:W-:Y:S02]  /*1210*/  IADD3 R5, PT, PT, R4, 0x4800, RZ ;  /* 0x0000480004057810 */ /* 0x000fe40007ffe0ff */
[----:B------:R-:W-:-:S04]  /*1220*/  IADD3 R4, PT, PT, -R0, R13, R10 ;  /* 0x0000000d00047210 */ /* 0x000fc80007ffe10a */
[----:B------:R-:W-:Y:S02]  /*1230*/  LEA R21, R4, UR5, 0x2 ;  /* 0x0000000504157c11 */ /* 0x000fe4000f8e10ff */
[----:B-1----:R-:W-:-:S05]  /*1240*/  LEA R5, R6, R5, 0x18 ;  /* 0x0000000506057211 */ /* 0x002fca00078ec0ff */
[----:B------:R-:W-:Y:S02]  /*1250*/  IMAD R4, R0, 0x4, R5 ;  /* 0x0000000400047824 */ /* 0x000fe400078e0205 */
[----:B------:R-:W1:Y:S04]  /*1260*/  LDS R0, [R21+-0x4] ;  /* 0xfffffc0015007984 */ /* 0x000e680000000800 */
[----:B------:R-:W2:Y:S01]  /*1270*/  LDS.128 R4, [R4] ;  /* 0x0000000004047984 */ /* 0x000ea20000000c00 */
[----:B-1----:R-:W-:Y:S01]  /*1280*/  FADD R3, R3, R0 ;  /* 0x0000000003037221 */ /* 0x002fe20000000000 */
[----:B--2---:R-:W-:Y:S01]  /*1290*/  FFMA R23, R0, R4, R23 ;  /* 0x0000000400177223 */ /* 0x004fe20000000017 */
[----:B------:R-:W-:Y:S06]  /*12a0*/  @!P0 BRA `(.L_x_69) ;  /* 0x00000000001c8947 */ /* 0x000fec0003800000 */
[----:B------:R-:W-:Y:S01]  /*12b0*/  ISETP.NE.AND P0, PT, R20, 0x2, PT ;  /* 0x000000021400780c */ /* 0x000fe20003f05270 */
[----:B------:R-:W1:-:S12]  /*12c0*/  LDS R0, [R21+-0x8] ;  /* 0xfffff80015007984 */ /* 0x000e580000000800 */
[----:B------:R-:W2:Y:S01]  /*12d0*/  @P0 LDS R4, [R21+-0xc] ;  /* 0xfffff40015040984 */ /* 0x000ea20000000800 */
[----:B-1----:R-:W-:Y:S01]  /*12e0*/  FFMA R23, R0, R5, R23 ;  /* 0x0000000500177223 */ /* 0x002fe20000000017 */
[----:B------:R-:W-:-:S03]  /*12f0*/  FADD R3, R3, R0 ;  /* 0x0000000003037221 */ /* 0x000fc60000000000 */
[----:B--2---:R-:W-:Y:S01]  /*1300*/  @P0 FFMA R23, R4, R6, R23 ;  /* 0x0000000604170223 */ /* 0x004fe20000000017 */
[----:B------:R-:W-:-:S07]  /*1310*/  @P0 FADD R3, R3, R4 ;  /* 0x0000000403030221 */ /* 0x000fce0000000000 */
.L_x_69:
[----:B------:R-:W1:Y:S01]  /*1320*/  MUFU.RCP R0, R3 ;  /* 0x0000000300007308 */ /* 0x000e620000001000 */
[----:B------:R-:W-:Y:S01]  /*1330*/  BSSY.RECONVERGENT B1, `(.L_x_72) ;  /* 0x000000d000017945 */ /* 0x000fe20003800200 */
[----:B------:R-:W-:Y:S01]  /*1340*/  FSETP.GT.AND P2, PT, R3, RZ, PT ;  /* 0x000000ff0300720b */ /* 0x000fe20003f44000 */
[----:B------:R-:W-:-:S05]  /*1350*/  IMAD.IADD R21, R10, 0x1, R15 ;  /* 0x000000010a157824 */ /* 0x000fca00078e020f */
[----:B------:R-:W2:Y:S01]  /*1360*/  FCHK P0, R23, R3 ;  /* 0x0000000317007302 */ /* 0x000ea20000000000 */
[----:B-1----:R-:W-:-:S04]  /*1370*/  FFMA R5, R0, -R3, 1 ;  /* 0x3f80000000057423 */ /* 0x002fc80000000803 */
[----:B------:R-:W-:-:S04]  /*1380*/  FFMA R0, R0, R5, R0 ;  /* 0x0000000500007223 */ /* 0x000fc80000000000 */
[----:B------:R-:W-:-:S04]  /*1390*/  FFMA R4, R0, R23, RZ ;  /* 0x0000001700047223 */ /* 0x000fc800000000ff */
[----:B------:R-:W-:-:S04]  /*13a0*/  FFMA R5, R4, -R3, R23 ;  /* 0x8000000304057223 */ /* 0x000fc80000000017 */
[----:B------:R-:W-:Y:S01]  /*13b0*/  FFMA R0, R0, R5, R4 ;  /* 0x0000000500007223 */ /* 0x000fe20000000004 */
[----:B--2---:R-:W-:Y:S06]  /*13c0*/  @!P0 BRA `(.L_x_73) ;  /* 0x00000000000c8947 */ /* 0x004fec0003800000 */
[----:B------:R-:W-:Y:S02]  /*13d0*/  MOV R0, R23 ;  /* 0x0000001700007202 */ /* 0x000fe40000000f00 */
[----:B------:R-:W-:-:S07]  /*13e0*/  MOV R4, 0x1400 ;  /* 0x0000140000047802 */ /* 0x000fce0000000f00 */
[----:B------:R-:W-:Y:S05]  /*13f0*/  CALL.REL.NOINC `($__internal_3_$__cuda_sm3x_div_rn_noftz_f32_slowpath) ;  /* 0x0000000000b47944 */ /* 0x000fea0003c00000 */
.L_x_73:
[----:B------:R-:W-:Y:S05]  /*1400*/  BSYNC.RECONVERGENT B1 ;  /* 0x0000000000017941 */ /* 0x000fea0003800200 */
.L_x_72:
[----:B------:R-:W1:Y:S01]  /*1410*/  LDC.64 R4, c[0x0][0x380] ;  /* 0x0000e000ff047b82 */ /* 0x000e620000000a00 */
[----:B------:R-:W-:Y:S01]  /*1420*/  IMAD.IADD R3, R21, 0x1, -R13 ;  /* 0x0000000115037824 */ /* 0x000fe200078e0a0d */
[----:B------:R-:W2:Y:S06]  /*1430*/  LDCU UR4, c[0x0][0x398] ;  /* 0x00007300ff0477ac */ /* 0x000eac0008000800 */
[----:B------:R-:W3:Y:S01]  /*1440*/  LDC.64 R6, c[0x0][0x3a8] ;  /* 0x0000ea00ff067b82 */ /* 0x000ee20000000a00 */
[----:B-1----:R-:W-:-:S05]  /*1450*/  IMAD.WIDE R4, R3, 0x4, R4 ;  /* 0x0000000403047825 */ /* 0x002fca00078e0204 */
[----:B------:R-:W4:Y:S04]  /*1460*/  LDG.E.CONSTANT R23, desc[UR12][R4.64] ;  /* 0x0000000c04177981 */ /* 0x000f28000c1e9900 */
[----:B------:R-:W5:Y:S01]  /*1470*/  LDG.E.CONSTANT R22, desc[UR12][R4.64+0x4] ;  /* 0x0000040c04167981 */ /* 0x000f62000c1e9900 */
[----:B------:R-:W-:Y:S01]  /*1480*/  FSEL R3, R0, RZ, P2 ;  /* 0x000000ff00037208 */ /* 0x000fe20001000000 */
[----:B--2---:R-:W-:-:S04]  /*1490*/  IMAD.U32 R0, RZ, RZ, UR4 ;  /* 0x00000004ff007e24 */ /* 0x004fc8000f8e00ff */
[----:B------:R-:W-:Y:S01]  /*14a0*/  FADD R24, -R3, 1 ;  /* 0x3f80000003187421 */ /* 0x000fe20000000100 */
[----:B------:R-:W-:-:S04]  /*14b0*/  IMAD R21, R2, R0, R21 ;  /* 0x0000000002157224 */ /* 0x000fc800078e0215 */
[----:B---3--:R-:W-:-:S04]  /*14c0*/  IMAD.WIDE R6, R21, 0x4, R6 ;  /* 0x0000000415067825 */ /* 0x008fc800078e0206 */
[----:B----4-:R-:W-:-:S04]  /*14d0*/  FMUL R24, R23, R24 ;  /* 0x0000001817187220 */ /* 0x010fc80000400000 */
[----:B-----5:R-:W-:-:S05]  /*14e0*/  FFMA R3, R3, R22, R24 ;  /* 0x0000001603037223 */ /* 0x020fca0000000018 */
[----:B------:R1:W-:Y:S02]  /*14f0*/  STG.E desc[UR12][R6.64], R3 ;  /* 0x0000000306007986 */ /* 0x0003e4000c10190c */
.L_x_65:
[----:B------:R-:W-:Y:S05]  /*1500*/  BSYNC.RECONVERGENT B0 ;  /* 0x0000000000007941 */ /* 0x000fea0003800200 */
.L_x_64:
[----:B------:R-:W-:Y:S01]  /*1510*/  IADD3 R15, PT, PT, R11, R15, RZ ;  /* 0x0000000f0b0f7210 */ /* 0x000fe20007ffe0ff */
[----:B------:R-:W-:Y:S03]  /*1520*/  BAR.SYNC.DEFER_BLOCKING 0x0 ;  /* 0x0000000000007b1d */ /* 0x000fe60000010000 */
[----:B------:R-:W-:-:S13]  /*1530*/  ISETP.GE.AND P0, PT, R15, R0, PT ;  /* 0x000000000f00720c */ /* 0x000fda0003f06270 */
[----:B------:R-:W-:Y:S05]  /*1540*/  @!P0 BRA `(.L_x_74) ;  /* 0xfffffff4003c8947 */ /* 0x000fea000383ffff */
[----:B------:R-:W-:Y:S05]  /*1550*/  EXIT ;  /* 0x000000000000794d */ /* 0x000fea0003800000 */
        .weak           $__internal_2_$__cuda_sm20_sqrt_rn_f32_slowpath
        .type           $__internal_2_$__cuda_sm20_sqrt_rn_f32_slowpath,@function
        .size           $__internal_2_$__cuda_sm20_sqrt_rn_f32_slowpath,($__internal_3_$__cuda_sm3x_div_rn_noftz_f32_slowpath - $__internal_2_$__cuda_sm20_sqrt_rn_f32_slowpath)
$__internal_2_$__cuda_sm20_sqrt_rn_f32_slowpath:
[----:B------:R-:W-:-:S13]  /*1560*/  LOP3.LUT P0, RZ, R0, 0x7fffffff, RZ, 0xc0, !PT ;  /* 0x7fffffff00ff7812 */ /* 0x000fda000780c0ff */
[----:B------:R-:W-:Y:S01]  /*1570*/  @!P0 IMAD.MOV.U32 R6, RZ, RZ, R0 ;  /* 0x000000ffff068224 */ /* 0x000fe200078e0000 */
[----:B------:R-:W-:Y:S06]  /*1580*/  @!P0 BRA `(.L_x_75) ;  /* 0x0000000000408947 */ /* 0x000fec0003800000 */
[----:B------:R-:W-:-:S13]  /*1590*/  FSETP.GEU.FTZ.AND P0, PT, R0, RZ, PT ;  /* 0x000000ff0000720b */ /* 0x000fda0003f1e000 */
[----:B------:R-:W-:Y:S01]  /*15a0*/  @!P0 IMAD.MOV.U32 R6, RZ, RZ, 0x7fffffff ;  /* 0x7fffffffff068424 */ /* 0x000fe200078e00ff */
[----:B------:R-:W-:Y:S06]  /*15b0*/  @!P0 BRA `(.L_x_75) ;  /* 0x0000000000348947 */ /* 0x000fec0003800000 */
[----:B------:R-:W-:-:S13]  /*15c0*/  FSETP.GTU.FTZ.AND P0, PT, |R0|, +INF , PT ;  /* 0x7f8000000000780b */ /* 0x000fda0003f1c200 */
[----:B------:R-:W-:Y:S01]  /*15d0*/  @P0 FADD.FTZ R6, R0, 1 ;  /* 0x3f80000000060421 */ /* 0x000fe20000010000 */
[----:B------:R-:W-:Y:S06]  /*15e0*/  @P0 BRA `(.L_x_75) ;  /* 0x0000000000280947 */ /* 0x000fec0003800000 */
[----:B------:R-:W-:-:S13]  /*15f0*/  FSETP.NEU.FTZ.AND P0, PT, |R0|, +INF , PT ;  /* 0x7f8000000000780b */ /* 0x000fda0003f1d200 */
[----:B------:R-:W-:-:S04]  /*1600*/  @P0 FFMA R7, R0, 1.84467440737095516160e+19, RZ ;  /* 0x5f80000000070823 */ /* 0x000fc800000000ff */
[----:B------:R-:W1:Y:S02]  /*1610*/  @P0 MUFU.RSQ R6, R7 ;  /* 0x0000000700060308 */ /* 0x000e640000001400 */
[----:B-1----:R-:W-:Y:S01]  /*1620*/  @P0 FMUL.FTZ R8, R7, R6 ;  /* 0x0000000607080220 */ /* 0x002fe20000410000 */
[----:B------:R-:W-:Y:S01]  /*1630*/  @P0 FMUL.FTZ R12, R6, 0.5 ;  /* 0x3f000000060c0820 */ /* 0x000fe20000410000 */
[----:B------:R-:W-:Y:S02]  /*1640*/  @!P0 MOV R6, R0 ;  /* 0x0000000000068202 */ /* 0x000fe40000000f00 */
[----:B------:R-:W-:-:S04]  /*1650*/  @P0 FADD.FTZ R9, -R8, -RZ ;  /* 0x800000ff08090221 */ /* 0x000fc80000010100 */
[----:B------:R-:W-:-:S04]  /*1660*/  @P0 FFMA R9, R8, R9, R7 ;  /* 0x0000000908090223 */ /* 0x000fc80000000007 */
[----:B------:R-:W-:-:S04]  /*1670*/  @P0 FFMA R9, R9, R12, R8 ;  /* 0x0000000c09090223 */ /* 0x000fc80000000008 */
[----:B------:R-:W-:-:S07]  /*1680*/  @P0 FMUL.FTZ R6, R9, 2.3283064365386962891e-10 ;  /* 0x2f80000009060820 */ /* 0x000fce0000410000 */
.L_x_75:
[----:B------:R-:W-:Y:S02]  /*1690*/  HFMA2 R7, -RZ, RZ, 0, 0 ;  /* 0x00000000ff077431 */ /* 0x000fe400000001ff */
[----:B------:R-:W-:Y:S02]  /*16a0*/  IMAD.MOV.U32 R0, RZ, RZ, R6 ;  /* 0x000000ffff007224 */ /* 0x000fe400078e0006 */
[----:B------:R-:W-:-:S04]  /*16b0*/  IMAD.MOV.U32 R6, RZ, RZ, R14 ;  /* 0x000000ffff067224 */ /* 0x000fc800078e000e */
[----:B------:R-:W-:Y:S05]  /*16c0*/  RET.REL.NODEC R6 `(nma_batch_f32) ;  /* 0xffffffe8064c7950 */ /* 0x000fea0003c3ffff */
        .weak           $__internal_3_$__cuda_sm3x_div_rn_noftz_f32_slowpath
        .type           $__internal_3_$__cuda_sm3x_div_rn_noftz_f32_slowpath,@function
        .size           $__internal_3_$__cuda_sm3x_div_rn_noftz_f32_slowpath,(.L_x_93 - $__internal_3_$__cuda_sm3x_div_rn_noftz_f32_slowpath)
$__internal_3_$__cuda_sm3x_div_rn_noftz_f32_slowpath:
[----:B------:R-:W-:Y:S01]  /*16d0*/  SHF.R.U32.HI R5, RZ, 0x17, R3 ;  /* 0x00000017ff057819 */ /* 0x000fe20000011603 */
[----:B------:R-:W-:Y:S01]  /*16e0*/  BSSY.RECONVERGENT B2, `(.L_x_76) ;  /* 0x0000062000027945 */ /* 0x000fe20003800200 */
[----:B------:R-:W-:Y:S02]  /*16f0*/  SHF.R.U32.HI R6, RZ, 0x17, R0 ;  /* 0x00000017ff067819 */ /* 0x000fe40000011600 */
[----:B------:R-:W-:Y:S02]  /*1700*/  LOP3.LUT R5, R5, 0xff, RZ, 0xc0, !PT ;  /* 0x000000ff05057812 */ /* 0x000fe400078ec0ff */
[----:B------:R-:W-:-:S03]  /*1710*/  LOP3.LUT R24, R6, 0xff, RZ, 0xc0, !PT ;  /* 0x000000ff06187812 */ /* 0x000fc600078ec0ff */
[----:B------:R-:W-:Y:S02]  /*1720*/  VIADD R22, R5, 0xffffffff ;  /* 0xffffffff05167836 */ /* 0x000fe40000000000 */
[----:B------:R-:W-:-:S03]  /*1730*/  VIADD R7, R24, 0xffffffff ;  /* 0xffffffff18077836 */ /* 0x000fc60000000000 */
        /* <DEDUP_REMOVED lines=22> */
[----:B------:R-:W-:Y:S02]  /*18a0*/  @P0 IMAD.MOV.U32 R6, RZ, RZ, RZ ;  /* 0x000000ffff060224 */ /* 0x000fe400078e00ff */
[----:B------:R-:W-:Y:S01]  /*18b0*/  @!P0 FFMA R0, R0, 1.84467440737095516160e+19, RZ ;  /* 0x5f80000000008823 */ /* 0x000fe200000000ff */
[----:B------:R-:W-:Y:S02]  /*18c0*/  @!P0 IMAD.MOV.U32 R6, RZ, RZ, -0x40 ;  /* 0xffffffc0ff068424 */ /* 0x000fe400078e00ff */
[----:B------:R-:W-:-:S03]  /*18d0*/  @!P1 FFMA R3, R3, 1.84467440737095516160e+19, RZ ;  /* 0x5f80000003039823 */ /* 0x000fc600000000ff */
[----:B------:R-:W-:-:S07]  /*18e0*/  @!P1 IADD3 R6, PT, PT, R6, 0x40, RZ ;  /* 0x0000004006069810 */ /* 0x000fce0007ffe0ff */
.L_x_77:
[----:B------:R-:W-:Y:S01]  /*18f0*/  LEA R22, R5, 0xc0800000, 0x17 ;  /* 0xc080000005167811 */ /* 0x000fe200078eb8ff */
[----:B------:R-:W-:Y:S04]  /*1900*/  BSSY.RECONVERGENT B3, `(.L_x_82) ;  /* 0x0000036000037945 */ /* 0x000fe80003800200 */
[----:B------:R-:W-:Y:S02]  /*1910*/  IMAD.IADD R23, R3, 0x1, -R22 ;  /* 0x0000000103177824 */ /* 0x000fe400078e0a16 */
[----:B------:R-:W-:Y:S02]  /*1920*/  VIADD R22, R24, 0xffffff81 ;  /* 0xffffff8118167836 */ /* 0x000fe40000000000 */
[----:B------:R1:W2:Y:S01]  /*1930*/  MUFU.RCP R3, R23 ;  /* 0x0000001700037308 */ /* 0x0002a20000001000 */
[----:B------:R-:W-:Y:S01]  /*1940*/  FADD.FTZ R7, -R23, -RZ ;  /* 0x800000ff17077221 */ /* 0x000fe20000010100 */
[C---:B------:R-:W-:Y:S01]  /*1950*/  IMAD R0, R22.reuse, -0x800000, R0 ;  /* 0xff80000016007824 */ /* 0x040fe200078e0200 */
[----:B-1----:R-:W-:-:S04]  /*1960*/  IADD3 R23, PT, PT, R22, 0x7f, -R5 ;  /* 0x0000007f16177810 */ /* 0x002fc80007ffe805 */
[----:B------:R-:W-:Y:S01]  /*1970*/  IADD3 R23, PT, PT, R23, R6, RZ ;  /* 0x0000000617177210 */ /* 0x000fe20007ffe0ff */
[----:B--2---:R-:W-:-:S04]  /*1980*/  FFMA R24, R3, R7, 1 ;  /* 0x3f80000003187423 */ /* 0x004fc80000000007 */
[----:B------:R-:W-:-:S04]  /*1990*/  FFMA R3, R3, R24, R3 ;  /* 0x0000001803037223 */ /* 0x000fc80000000003 */
[----:B------:R-:W-:-:S04]  /*19a0*/  FFMA R24, R0, R3, RZ ;  /* 0x0000000300187223 */ /* 0x000fc800000000ff */
[----:B------:R-:W-:-:S04]  /*19b0*/  FFMA R25, R7, R24, R0 ;  /* 0x0000001807197223 */ /* 0x000fc80000000000 */
[----:B------:R-:W-:-:S04]  /*19c0*/  FFMA R24, R3, R25, R24 ;  /* 0x0000001903187223 */ /* 0x000fc80000000018 */
[----:B------:R-:W-:-:S04]  /*19d0*/  FFMA R7, R7, R24, R0 ;  /* 0x0000001807077223 */ /* 0x000fc80000000000 */
[----:B------:R-:W-:-:S05]  /*19e0*/  FFMA R0, R3, R7, R24 ;  /* 0x0000000703007223 */ /* 0x000fca0000000018 */
[----:B------:R-:W-:-:S04]  /*19f0*/  SHF.R.U32.HI R5, RZ, 0x17, R0 ;  /* 0x00000017ff057819 */ /* 0x000fc80000011600 */
[----:B------:R-:W-:-:S05]  /*1a00*/  LOP3.LUT R5, R5, 0xff, RZ, 0xc0, !PT ;  /* 0x000000ff05057812 */ /* 0x000fca00078ec0ff */
[----:B------:R-:W-:-:S04]  /*1a10*/  IMAD.IADD R22, R5, 0x1, R23 ;  /* 0x0000000105167824 */ /* 0x000fc800078e0217 */
        /* <DEDUP_REMOVED lines=10> */
[-CC-:B------:R-:W-:Y:S01]  /*1ac0*/  FFMA.RZ R5, R3, R7.reuse, R24.reuse ;  /* 0x0000000703057223 */ /* 0x180fe2000000c018 */
[C---:B------:R-:W-:Y:S02]  /*1ad0*/  ISETP.NE.AND P3, PT, R22.reuse, RZ, PT ;  /* 0x000000ff1600720c */ /* 0x040fe40003f65270 */
[C---:B------:R-:W-:Y:S02]  /*1ae0*/  ISETP.NE.AND P1, PT, R22.reuse, RZ, PT ;  /* 0x000000ff1600720c */ /* 0x040fe40003f25270 */
[----:B------:R-:W-:Y:S01]  /*1af0*/  LOP3.LUT R6, R5, 0x7fffff, RZ, 0xc0, !PT ;  /* 0x007fffff05067812 */ /* 0x000fe200078ec0ff */
[CCC-:B------:R-:W-:Y:S01]  /*1b00*/  FFMA.RP R5, R3.reuse, R7.reuse, R24.reuse ;  /* 0x0000000703057223 */ /* 0x1c0fe20000008018 */
[----:B------:R-:W-:Y:S01]  /*1b10*/  FFMA.RM R24, R3, R7, R24 ;  /* 0x0000000703187223 */ /* 0x000fe20000004018 */
[----:B------:R-:W-:Y:S01]  /*1b20*/  IADD3 R3, PT, PT, R22, 0x20, RZ ;  /* 0x0000002016037810 */ /* 0x000fe20007ffe0ff */
[----:B------:R-:W-:Y:S01]  /*1b30*/  IMAD.MOV R7, RZ, RZ, -R22 ;  /* 0x000000ffff077224 */ /* 0x000fe200078e0a16 */
[----:B------:R-:W-:-:S02]  /*1b40*/  LOP3.LUT R6, R6, 0x800000, RZ, 0xfc, !PT ;  /* 0x0080000006067812 */ /* 0x000fc400078efcff */
[----:B------:R-:W-:Y:S02]  /*1b50*/  FSETP.NEU.FTZ.AND P0, PT, R5, R24, PT ;  /* 0x000000180500720b */ /* 0x000fe40003f1d000 */
[----:B------:R-:W-:Y:S02]  /*1b60*/  SHF.L.U32 R3, R6, R3, RZ ;  /* 0x0000000306037219 */ /* 0x000fe400000006ff */
        /* <DEDUP_REMOVED lines=11> */
.L_x_84:
[----:B------:R-:W-:-:S04]  /*1c20*/  LOP3.LUT R0, R0, 0x80000000, RZ, 0xc0, !PT ;  /* 0x8000000000007812 */ /* 0x000fc800078ec0ff */
[----:B------:R-:W-:Y:S01]  /*1c30*/  LOP3.LUT R0, R0, 0x7f800000, RZ, 0xfc, !PT ;  /* 0x7f80000000007812 */ /* 0x000fe200078efcff */
[----:B------:R-:W-:Y:S06]  /*1c40*/  BRA `(.L_x_85) ;  /* 0x0000000000047947 */ /* 0x000fec0003800000 */
.L_x_83:
[----:B------:R-:W-:-:S07]  /*1c50*/  LEA R0, R23, R0, 0x17 ;  /* 0x0000000017007211 */ /* 0x000fce00078eb8ff */
.L_x_85:
[----:B------:R-:W-:Y:S05]  /*1c60*/  BSYNC.RECONVERGENT B3 ;  /* 0x0000000000037941 */ /* 0x000fea0003800200 */
.L_x_82:
[----:B------:R-:W-:Y:S05]  /*1c70*/  BRA `(.L_x_86) ;  /* 0x0000000000207947 */ /* 0x000fea0003800000 */
.L_x_81:
[----:B------:R-:W-:-:S04]  /*1c80*/  LOP3.LUT R0, R3, 0x80000000, R0, 0x48, !PT ;  /* 0x8000000003007812 */ /* 0x000fc800078e4800 */
[----:B------:R-:W-:Y:S01]  /*1c90*/  LOP3.LUT R0, R0, 0x7f800000, RZ, 0xfc, !PT ;  /* 0x7f80000000007812 */ /* 0x000fe200078efcff */
[----:B------:R-:W-:Y:S06]  /*1ca0*/  BRA `(.L_x_86) ;  /* 0x0000000000147947 */ /* 0x000fec0003800000 */
.L_x_80:
[----:B------:R-:W-:Y:S01]  /*1cb0*/  LOP3.LUT R0, R3, 0x80000000, R0, 0x48, !PT ;  /* 0x8000000003007812 */ /* 0x000fe200078e4800 */
[----:B------:R-:W-:Y:S06]  /*1cc0*/  BRA `(.L_x_86) ;  /* 0x00000000000c7947 */ /* 0x000fec0003800000 */
.L_x_79:
[----:B------:R-:W1:Y:S01]  /*1cd0*/  MUFU.RSQ R0, -QNAN ;  /* 0xffc0000000007908 */ /* 0x000e620000001400 */
[----:B------:R-:W-:Y:S05]  /*1ce0*/  BRA `(.L_x_86) ;  /* 0x0000000000047947 */ /* 0x000fea0003800000 */
.L_x_78:
[----:B------:R-:W-:-:S07]  /*1cf0*/  FADD.FTZ R0, R0, R3 ;  /* 0x0000000300007221 */ /* 0x000fce0000010000 */
.L_x_86:
[----:B------:R-:W-:Y:S05]  /*1d00*/  BSYNC.RECONVERGENT B2 ;  /* 0x0000000000027941 */ /* 0x000fea0003800200 */
.L_x_76:
[----:B------:R-:W-:-:S04]  /*1d10*/  IMAD.MOV.U32 R5, RZ, RZ, 0x0 ;  /* 0x00000000ff057424 */ /* 0x000fc800078e00ff */
[----:B-1----:R-:W-:Y:S05]  /*1d20*/  RET.REL.NODEC R4 `(nma_batch_f32) ;  /* 0xffffffe004b47950 */ /* 0x002fea0003c3ffff */
.L_x_87:
        /* <DEDUP_REMOVED lines=13> */
.L_x_93:


//--------------------- .text.nma_abs_log_diffs_f32 --------------------------
	.section	.text.nma_abs_log_diffs_f32,"ax",@progbits
	.align	128
        .global         nma_abs_log_diffs_f32
        .type           nma_abs_log_diffs_f32,@function
        .size           nma_abs_log_diffs_f32,(.L_x_96 - nma_abs_log_diffs_f32)
        .other          nma_abs_log_diffs_f32,@"STO_CUDA_ENTRY STV_DEFAULT"
nma_abs_log_diffs_f32:
.text.nma_abs_log_diffs_f32:
[----:B------:R-:W-:Y:S01]  /*0000*/  LDC R1, c[0x0][0x37c] ;  /* 0x0000df00ff017b82 */ /* 0x000fe20000000800 */
[----:B------:R-:W0:Y:S07]  /*0010*/  S2R R0, SR_TID.X ;  /* 0x0000000000007919 */ /* 0x000e2e0000002100 */
[----:B------:R-:W0:Y:S01]  /*0020*/  S2UR UR4, SR_CTAID.X ;  /* 0x00000000000479c3 */ /* 0x000e220000002500 */
[----:B------:R-:W1:Y:S07]  /*0030*/  LDCU UR5, c[0x0][0x388] ;  /* 0x00007100ff0577ac */ /* 0x000e6e0008000800 */
[----:B------:R-:W0:Y:S02]  /*0040*/  LDC R3, c[0x0][0x360] ;  /* 0x0000d800ff037b82 */ /* 0x000e240000000800 */
[----:B0-----:R-:W-:-:S05]  /*0050*/  IMAD R3, R3, UR4, R0 ;  /* 0x0000000403037c24 */ /* 0x001fca000f8e0200 */
[----:B-1----:R-:W-:-:S13]  /*0060*/  ISETP.GE.AND P0, PT, R3, UR5, PT ;  /* 0x0000000503007c0c */ /* 0x002fda000bf06270 */
[----:B------:R-:W-:Y:S05]  /*0070*/  @P0 EXIT ;  /* 0x000000000000094d */ /* 0x000fea0003800000 */
[----:B------:R-:W0:Y:S02]  /*0080*/  LDCU UR4, c[0x0][0x38c] ;  /* 0x00007180ff0477ac */ /* 0x000e240008000800 */
[----:B0-----:R-:W-:Y:S01]  /*0090*/  ISETP.GT.AND P0, PT, R3, UR4, PT ;  /* 0x0000000403007c0c */ /* 0x001fe2000bf04270 */
[----:B------:R-:W0:-:S12]  /*00a0*/  LDCU.64 UR4, c[0x0][0x358] ;  /* 0x00006b00ff0477ac */ /* 0x000e180008000a00 */
[----:B------:R-:W1:Y:S02]  /*00b0*/  @!P0 LDC.64 R4, c[0x0][0x390] ;  /* 0x0000e400ff048b82 */ /* 0x000e640000000a00 */
[----:B-1----:R-:W-:-:S05]  /*00c0*/  @!P0 IMAD.WIDE R4, R3, 0x4, R4 ;  /* 0x0000000403048825 */ /* 0x002fca00078e0204 */
[----:B0-----:R0:W-:Y:S01]  /*00d0*/  @!P0 STG.E desc[UR4][R4.64], RZ ;  /* 0x000000ff04008986 */ /* 0x0011e2000c101904 */
[----:B------:R-:W-:Y:S05]  /*00e0*/  @!P0 EXIT ;  /* 0x000000000000894d */ /* 0x000fea0003800000 */
[----:B0-----:R-:W0:Y:S02]  /*00f0*/  LDC.64 R4, c[0x0][0x380] ;  /* 0x0000e000ff047b82 */ /* 0x001e240000000a00 */
[----:B0-----:R-:W-:-:S05]  /*0100*/  IMAD.WIDE R4, R3, 0x4, R4 ;  /* 0x0000000403047825 */ /* 0x001fca00078e0204 */
[----:B------:R-:W2:Y:S04]  /*0110*/  LDG.E.CONSTANT R7, desc[UR4][R4.64] ;  /* 0x0000000404077981 */ /* 0x000ea8000c1e9900 */
[----:B------:R-:W3:Y:S01]  /*0120*/  LDG.E.CONSTANT R6, desc[UR4][R4.64+-0x4] ;  /* 0xfffffc0404067981 */ /* 0x000ee2000c1e9900 */
[----:B------:R-:W-:Y:S01]  /*0130*/  HFMA2 R10, -RZ, RZ, 1.5048828125, 33.21875 ;  /* 0x3e055027ff0a7431 */ /* 0x000fe200000001ff */
[----:B--2---:R-:W-:Y:S02]  /*0140*/  FMNMX R7, R7, 1.00000001335143196e-10, !PT ;  /* 0x2edbe6ff07077809 */ /* 0x004fe40007800000 */
[----:B---3--:R-:W-:Y:S02]  /*0150*/  FMNMX R6, R6, 1.00000001335143196e-10, !PT ;  /* 0x2edbe6ff06067809 */ /* 0x008fe40007800000 */
[----:B------:R-:W-:-:S02]  /*0160*/  IADD3 R2, PT, PT, R7, -0x3f2aaaab, RZ ;  /* 0xc0d5555507027810 */ /* 0x000fc40007ffe0ff */
[----:B------:R-:W-:Y:S02]  /*0170*/  IADD3 R0, PT, PT, R6, -0x3f2aaaab, RZ ;  /* 0xc0d5555506007810 */ /* 0x000fe40007ffe0ff */
[----:B------:R-:W-:Y:S02]  /*0180*/  LOP3.LUT R2, R2, 0xff800000, RZ, 0xc0, !PT ;  /* 0xff80000002027812 */ /* 0x000fe400078ec0ff */
[----:B------:R-:W-:Y:S02]  /*0190*/  LOP3.LUT R11, R0, 0xff800000, RZ, 0xc0, !PT ;  /* 0xff800000000b7812 */ /* 0x000fe400078ec0ff */
[----:B------:R-:W-:Y:S02]  /*01a0*/  IADD3 R8, PT, PT, R7, -R2, RZ ;  /* 0x8000000207087210 */ /* 0x000fe40007ffe0ff */
[----:B------:R-:W-:-:S03]  /*01b0*/  IADD3 R9, PT, PT, R6, -R11, RZ ;  /* 0x8000000b06097210 */ /* 0x000fc60007ffe0ff */
[----:B------:R-:W-:Y:S02]  /*01c0*/  FADD R8, R8, -1 ;  /* 0xbf80000008087421 */ /* 0x000fe40000000000 */
[----:B------:R-:W-:Y:S02]  /*01d0*/  FADD R9, R9, -1 ;  /* 0xbf80000009097421 */ /* 0x000fe40000000000 */
[CC--:B------:R-:W-:Y:S02]  /*01e0*/  FFMA R5, R8.reuse, -R10.reuse, 0.14084610342979431152 ;  /* 0x3e1039f608057423 */ /* 0x0c0fe4000000080a */
[C---:B------:R-:W-:Y:S02]  /*01f0*/  FFMA R0, R9.reuse, -R10, 0.14084610342979431152 ;  /* 0x3e1039f609007423 */ /* 0x040fe4000000080a */
[----:B------:R-:W-:Y:S02]  /*0200*/  FFMA R5, R8, R5, -0.12148627638816833496 ;  /* 0xbdf8cdcc08057423 */ /* 0x000fe40000000005 */
[----:B------:R-:W-:-:S02]  /*0210*/  FFMA R0, R9, R0, -0.12148627638816833496 ;  /* 0xbdf8cdcc09007423 */ /* 0x000fc40000000000 */
[C---:B------:R-:W-:Y:S02]  /*0220*/  FFMA R5, R8.reuse, R5, 0.13980610668659210205 ;  /* 0x3e0f295508057423 */ /* 0x040fe40000000005 */
[C---:B------:R-:W-:Y:S02]  /*0230*/  FFMA R0, R9.reuse, R0, 0.13980610668659210205 ;  /* 0x3e0f295509007423 */ /* 0x040fe40000000000 */
[C---:B------:R-:W-:Y:S02]  /*0240*/  FFMA R5, R8.reuse, R5, -0.16684235632419586182 ;  /* 0xbe2ad8b908057423 */ /* 0x040fe40000000005 */
[C---:B------:R-:W-:Y:S02]  /*0250*/  FFMA R0, R9.reuse, R0, -0.16684235632419586182 ;  /* 0xbe2ad8b909007423 */ /* 0x040fe40000000000 */
[----:B------:R-:W-:Y:S02]  /*0260*/  FFMA R5, R8, R5, 0.20012299716472625732 ;  /* 0x3e4ced0b08057423 */ /* 0x000fe40000000005 */
[----:B------:R-:W-:-:S02]  /*0270*/  FFMA R0, R9, R0, 0.20012299716472625732 ;  /* 0x3e4ced0b09007423 */ /* 0x000fc40000000000 */
[C---:B------:R-:W-:Y:S02]  /*0280*/  FFMA R5, R8.reuse, R5, -0.24999669194221496582 ;  /* 0xbe7fff2208057423 */ /* 0x040fe40000000005 */
[C---:B------:R-:W-:Y:S02]  /*0290*/  FFMA R0, R9.reuse, R0, -0.24999669194221496582 ;  /* 0xbe7fff2209007423 */ /* 0x040fe40000000000 */
[C---:B------:R-:W-:Y:S02]  /*02a0*/  FFMA R13, R8.reuse, R5, 0.33333182334899902344 ;  /* 0x3eaaaa78080d7423 */ /* 0x040fe40000000005 */
[C---:B------:R-:W-:Y:S01]  /*02b0*/  FFMA R0, R9.reuse, R0, 0.33333182334899902344 ;  /* 0x3eaaaa7809007423 */ /* 0x040fe20000000000 */
[----:B------:R-:W0:Y:S01]  /*02c0*/  LDC.64 R4, c[0x0][0x390] ;  /* 0x0000e400ff047b82 */ /* 0x000e220000000a00 */
[----:B------:R-:W-:Y:S01]  /*02d0*/  FFMA R13, R8, R13, -0.5 ;  /* 0xbf000000080d7423 */ /* 0x000fe2000000000d */
[----:B------:R-:W-:Y:S01]  /*02e0*/  ISETP.GT.U32.AND P0, PT, R6, 0x7f7fffff, PT ;  /* 0x7f7fffff0600780c */ /* 0x000fe20003f04070 */
[----:B------:R-:W-:Y:S01]  /*02f0*/  FFMA R10, R9, R0, -0.5 ;  /* 0xbf000000090a7423 */ /* 0x000fe20000000000 */
[----:B------:R-:W-:Y:S01]  /*0300*/  ISETP.GT.U32.AND P1, PT, R7, 0x7f7fffff, PT ;  /* 0x7f7fffff0700780c */ /* 0x000fe20003f24070 */
[C---:B------:R-:W-:Y:S01]  /*0310*/  FMUL R13, R8.reuse, R13 ;  /* 0x0000000d080d7220 */ /* 0x040fe20000400000 */
[----:B------:R-:W-:Y:S01]  /*0320*/  I2FP.F32.S32 R0, R11 ;  /* 0x0000000b00007245 */ /* 0x000fe20000201400 */
[C---:B------:R-:W-:Y:S01]  /*0330*/  FMUL R10, R9.reuse, R10 ;  /* 0x0000000a090a7220 */ /* 0x040fe20000400000 */
[----:B------:R-:W-:Y:S01]  /*0340*/  I2FP.F32.S32 R2, R2 ;  /* 0x0000000200027245 */ /* 0x000fe20000201400 */
[----:B------:R-:W-:Y:S01]  /*0350*/  FFMA R13, R8, R13, R8 ;  /* 0x0000000d080d7223 */ /* 0x000fe20000000008 */
[----:B------:R-:W-:Y:S01]  /*0360*/  MOV R8, 0x7f800000 ;  /* 0x7f80000000087802 */ /* 0x000fe20000000f00 */
[----:B------:R-:W-:Y:S01]  /*0370*/  FFMA R9, R9, R10, R9 ;  /* 0x0000000a09097223 */ /* 0x000fe20000000009 */
[----:B------:R-:W-:Y:S01]  /*0380*/  FFMA R0, R0, 1.1920928955078125e-07, RZ ;  /* 0x3400000000007823 */ /* 0x000fe200000000ff */
[----:B------:R-:W-:-:S03]  /*0390*/  FFMA R2, R2, 1.1920928955078125e-07, RZ ;  /* 0x3400000002027823 */ /* 0x000fc600000000ff */
[----:B------:R-:W-:Y:S01]  /*03a0*/  FFMA R0, R0, 0.69314718246459960938, R9 ;  /* 0x3f31721800007823 */ /* 0x000fe20000000009 */
[----:B------:R-:W-:Y:S01]  /*03b0*/  FFMA R13, R2, 0.69314718246459960938, R13 ;  /* 0x3f317218020d7823 */ /* 0x000fe2000000000d */
[-C--:B------:R-:W-:Y:S01]  /*03c0*/  @P0 FFMA R0, R6, R8.reuse, +INF ;  /* 0x7f80000006000423 */ /* 0x080fe20000000008 */
[----:B------:R-:W-:-:S04]  /*03d0*/  @P1 FFMA R13, R7, R8, +INF ;  /* 0x7f800000070d1423 */ /* 0x000fc80000000008 */
[----:B------:R-:W-:Y:S01]  /*03e0*/  FADD R0, -R0, R13 ;  /* 0x0000000d00007221 */ /* 0x000fe20000000100 */
[----:B0-----:R-:W-:-:S04]  /*03f0*/  IMAD.WIDE R4, R3, 0x4, R4 ;  /* 0x0000000403047825 */ /* 0x001fc800078e0204 */
[----:B------:R-:W-:-:S05]  /*0400*/  FADD R3, |R0|, -RZ ;  /* 0x800000ff00037221 */ /* 0x000fca0000000200 */
[----:B------:R-:W-:Y:S01]  /*0410*/  STG.E desc[UR4][R4.64], R3 ;  /* 0x0000000304007986 */ /* 0x000fe2000c101904 */
[----:B------:R-:W-:Y:S05]  /*0420*/  EXIT ;  /* 0x000000000000794d */ /* 0x000fea0003800000 */
.L_x_88:
        /* <DEDUP_REMOVED lines=13> */
.L_x_96:


//--------------------- .text.nma_fill_nan_f32    --------------------------
	.section	.text.nma_fill_nan_f32,"ax",@progbits
	.align	128
        .global         nma_fill_nan_f32
        .type           nma_fill_nan_f32,@function
        .size           nma_fill_nan_f32,(.L_x_97 - nma_fill_nan_f32)
        .other          nma_fill_nan_f32,@"STO_CUDA_ENTRY STV_DEFAULT"
nma_fill_nan_f32:
.text.nma_fill_nan_f32:
        /* <DEDUP_REMOVED lines=8> */
[----:B------:R-:W0:Y:S01]  /*0080*/  LDC.64 R2, c[0x0][0x380] ;  /* 0x0000e000ff027b82 */ /* 0x000e220000000a00 */
[----:B------:R-:W1:Y:S01]  /*0090*/  LDCU.64 UR4, c[0x0][0x358] ;  /* 0x00006b00ff0477ac */ /* 0x000e620008000a00 */
[----:B------:R-:W-:Y:S01]  /*00a0*/  MOV R7, 0x7fffffff ;  /* 0x7fffffff00077802 */ /* 0x000fe20000000f00 */
[----:B0-----:R-:W-:-:S05]  /*00b0*/  IMAD.WIDE R2, R5, 0x4, R2 ;  /* 0x0000000405027825 */ /* 0x001fca00078e0202 */
[----:B-1----:R-:W-:Y:S01]  /*00c0*/  STG.E desc[UR4][R2.64], R7 ;  /* 0x0000000702007986 */ /* 0x002fe2000c101904 */
[----:B------:R-:W-:Y:S05]  /*00d0*/  EXIT ;  /* 0x000000000000794d */ /* 0x000fea0003800000 */
.L_x_89:
        /* <DEDUP_REMOVED lines=10> */
.L_x_97:


//--------------------- .nv.shared.nma_many_series_one_param_f32 --------------------------
	.section	.nv.shared.nma_many_series_one_param_f32,"aw",@nobits
	.sectionflags	@""
	.align	4
.nv.shared.nma_many_series_one_param_f32:
	.zero		17408


//--------------------- .nv.shared.reserved.0     --------------------------
	.section	.nv.shared.reserved.0,"aw",@nobits
	.weak		__nv_reservedSMEM_offset_0_alias
	.size		__nv_reservedSMEM_offset_0_alias, 0, 64
	.other		__nv_reservedSMEM_offset_0_alias,@"STO_CUDA_RESERVED_SHARED STV_DEFAULT"
__nv_reservedSMEM_offset_0_alias:
	.zero		0
	.zero		64


//--------------------- .nv.shared.nma_batch_f32  --------------------------
	.section	.nv.shared.nma_batch_f32,"aw",@nobits
	.sectionflags	@""
	.align	4
.nv.shared.nma_batch_f32:
	.zero		35840


//--------------------- .nv.constant0.nma_many_series_one_param_f32 --------------------------
	.section	.nv.constant0.nma_many_series_one_param_f32,"a",@progbits
	.sectionflags	@""
	.align	4
.nv.constant0.nma_many_series_one_param_f32:
	.zero		944


//--------------------- .nv.constant0.nma_batch_f32 --------------------------
	.section	.nv.constant0.nma_batch_f32,"a",@progbits
	.sectionflags	@""
	.align	4
.nv.constant0.nma_batch_f32:
	.zero		944


//--------------------- .nv.constant0.nma_abs_log_diffs_f32 --------------------------
	.section	.nv.constant0.nma_abs_log_diffs_f32,"a",@progbits
	.sectionflags	@""
	.align	4
.nv.constant0.nma_abs_log_diffs_f32:
	.zero		920


//--------------------- .nv.constant0.nma_fill_nan_f32 --------------------------
	.section	.nv.constant0.nma_fill_nan_f32,"a",@progbits
	.sectionflags	@""
	.align	4
.nv.constant0.nma_fill_nan_f32:
	.zero		908


//--------------------- SYMBOLS --------------------------

	.type		.nv.reservedSmem.offset0,@object
	.size		.nv.reservedSmem.offset0,0x4
	.type		.nv.reservedSmem.cap,@object
	.size		.nv.reservedSmem.cap,0x4
